//
// Generated by NVIDIA NVVM Compiler
//
// Compiler Build ID: CL-36424714
// Cuda compilation tools, release 13.0, V13.0.88
// Based on NVVM 20.0.0
//

.version 9.0
.target sm_100
.address_size 64

	// .globl	vpt_batch_f32

.visible .entry vpt_batch_f32(
	.param .u64 .ptr .align 1 vpt_batch_f32_param_0,
	.param .u64 .ptr .align 1 vpt_batch_f32_param_1,
	.param .u32 vpt_batch_f32_param_2,
	.param .u32 vpt_batch_f32_param_3,
	.param .u64 .ptr .align 1 vpt_batch_f32_param_4
)
{
	.reg .pred 	%p<61>;
	.reg .b16 	%rs<8>;
	.reg .b32 	%r<150>;
	.reg .b32 	%f<31>;
	.reg .b64 	%rd<73>;

	ld.param.u64 	%rd28, [vpt_batch_f32_param_0];
	ld.param.u64 	%rd29, [vpt_batch_f32_param_1];
	ld.param.u32 	%r82, [vpt_batch_f32_param_2];
	ld.param.u32 	%r83, [vpt_batch_f32_param_3];
	ld.param.u64 	%rd30, [vpt_batch_f32_param_4];
	cvta.to.global.u64 	%rd1, %rd29;
	cvta.to.global.u64 	%rd2, %rd28;
	cvta.to.global.u64 	%rd3, %rd30;
	mov.u32 	%r84, %ctaid.x;
	mov.u32 	%r85, %tid.x;
	or.b32  	%r86, %r84, %r85;
	setp.ne.s32 	%p5, %r86, 0;
	setp.lt.s32 	%p6, %r82, 1;
	or.pred  	%p7, %p5, %p6;
	@%p7 bra 	$L__BB0_63;
	max.s32 	%r129, %r83, 0;
	setp.lt.s32 	%p8, %r83, %r82;
	add.s32 	%r2, %r82, -1;
	selp.b32 	%r88, %r129, %r2, %p8;
	add.s32 	%r3, %r88, 1;
	and.b32  	%r4, %r3, 15;
	setp.lt.u32 	%p9, %r88, 15;
	mov.b32 	%r125, 0;
	@%p9 bra 	$L__BB0_4;
	and.b32  	%r125, %r3, -16;
	neg.s32 	%r123, %r125;
	add.s64 	%rd65, %rd3, 32;
$L__BB0_3:
	.pragma "nounroll";
	mov.b32 	%r89, 2147483647;
	st.global.u32 	[%rd65+-32], %r89;
	st.global.u32 	[%rd65+-28], %r89;
	st.global.u32 	[%rd65+-24], %r89;
	st.global.u32 	[%rd65+-20], %r89;
	st.global.u32 	[%rd65+-16], %r89;
	st.global.u32 	[%rd65+-12], %r89;
	st.global.u32 	[%rd65+-8], %r89;
	st.global.u32 	[%rd65+-4], %r89;
	st.global.u32 	[%rd65], %r89;
	st.global.u32 	[%rd65+4], %r89;
	st.global.u32 	[%rd65+8], %r89;
	st.global.u32 	[%rd65+12], %r89;
	st.global.u32 	[%rd65+16], %r89;
	st.global.u32 	[%rd65+20], %r89;
	st.global.u32 	[%rd65+24], %r89;
	st.global.u32 	[%rd65+28], %r89;
	add.s32 	%r123, %r123, 16;
	add.s64 	%rd65, %rd65, 64;
	setp.ne.s32 	%p10, %r123, 0;
	@%p10 bra 	$L__BB0_3;
$L__BB0_4:
	setp.eq.s32 	%p11, %r4, 0;
	@%p11 bra 	$L__BB0_13;
	and.b32  	%r10, %r3, 7;
	setp.lt.u32 	%p12, %r4, 8;
	@%p12 bra 	$L__BB0_7;
	mul.wide.u32 	%rd31, %r125, 4;
	add.s64 	%rd32, %rd3, %rd31;
	mov.b32 	%r90, 2147483647;
	st.global.u32 	[%rd32], %r90;
	st.global.u32 	[%rd32+4], %r90;
	st.global.u32 	[%rd32+8], %r90;
	st.global.u32 	[%rd32+12], %r90;
	st.global.u32 	[%rd32+16], %r90;
	st.global.u32 	[%rd32+20], %r90;
	st.global.u32 	[%rd32+24], %r90;
	st.global.u32 	[%rd32+28], %r90;
	add.s32 	%r125, %r125, 8;
$L__BB0_7:
	setp.eq.s32 	%p13, %r10, 0;
	@%p13 bra 	$L__BB0_13;
	and.b32  	%r13, %r3, 3;
	setp.lt.u32 	%p14, %r10, 4;
	@%p14 bra 	$L__BB0_10;
	mul.wide.u32 	%rd33, %r125, 4;
	add.s64 	%rd34, %rd3, %rd33;
	mov.b32 	%r91, 2147483647;
	st.global.u32 	[%rd34], %r91;
	st.global.u32 	[%rd34+4], %r91;
	st.global.u32 	[%rd34+8], %r91;
	st.global.u32 	[%rd34+12], %r91;
	add.s32 	%r125, %r125, 4;
$L__BB0_10:
	setp.eq.s32 	%p15, %r13, 0;
	@%p15 bra 	$L__BB0_13;
	mul.wide.u32 	%rd35, %r125, 4;
	add.s64 	%rd66, %rd3, %rd35;
	neg.s32 	%r127, %r13;
$L__BB0_12:
	.pragma "nounroll";
	mov.b32 	%r92, 2147483647;
	st.global.u32 	[%rd66], %r92;
	add.s64 	%rd66, %rd66, 4;
	add.s32 	%r127, %r127, 1;
	setp.ne.s32 	%p16, %r127, 0;
	@%p16 bra 	$L__BB0_12;
$L__BB0_13:
	add.s32 	%r138, %r129, 1;
	setp.ge.u32 	%p17, %r138, %r82;
	@%p17 bra 	$L__BB0_63;
	setp.gt.s32 	%p18, %r83, 0;
	@%p18 bra 	$L__BB0_28;
	not.b32 	%r115, %r129;
	add.s32 	%r20, %r82, %r115;
	sub.s32 	%r116, %r82, %r129;
	add.s32 	%r117, %r116, -2;
	and.b32  	%r21, %r20, 15;
	setp.lt.u32 	%p51, %r117, 15;
	@%p51 bra 	$L__BB0_19;
	and.b32  	%r118, %r20, -16;
	neg.s32 	%r128, %r118;
	mul.wide.u32 	%rd58, %r129, 4;
	add.s64 	%rd59, %rd58, %rd3;
	add.s64 	%rd67, %rd59, 32;
$L__BB0_17:
	.pragma "nounroll";
	mov.b32 	%r119, 2147483647;
	st.global.u32 	[%rd67+-28], %r119;
	st.global.u32 	[%rd67+-24], %r119;
	st.global.u32 	[%rd67+-20], %r119;
	st.global.u32 	[%rd67+-16], %r119;
	st.global.u32 	[%rd67+-12], %r119;
	st.global.u32 	[%rd67+-8], %r119;
	st.global.u32 	[%rd67+-4], %r119;
	st.global.u32 	[%rd67], %r119;
	st.global.u32 	[%rd67+4], %r119;
	st.global.u32 	[%rd67+8], %r119;
	st.global.u32 	[%rd67+12], %r119;
	st.global.u32 	[%rd67+16], %r119;
	st.global.u32 	[%rd67+20], %r119;
	st.global.u32 	[%rd67+24], %r119;
	st.global.u32 	[%rd67+28], %r119;
	st.global.u32 	[%rd67+32], %r119;
	add.s32 	%r129, %r129, 16;
	add.s32 	%r128, %r128, 16;
	add.s64 	%rd67, %rd67, 64;
	setp.eq.s32 	%p52, %r128, 0;
	@%p52 bra 	$L__BB0_18;
	bra.uni 	$L__BB0_17;
$L__BB0_18:
	add.s32 	%r138, %r129, 1;
$L__BB0_19:
	setp.eq.s32 	%p53, %r21, 0;
	@%p53 bra 	$L__BB0_63;
	and.b32  	%r52, %r20, 7;
	setp.lt.u32 	%p54, %r21, 8;
	@%p54 bra 	$L__BB0_22;
	mul.wide.u32 	%rd60, %r138, 4;
	add.s64 	%rd61, %rd3, %rd60;
	mov.b32 	%r120, 2147483647;
	st.global.u32 	[%rd61], %r120;
	st.global.u32 	[%rd61+4], %r120;
	st.global.u32 	[%rd61+8], %r120;
	st.global.u32 	[%rd61+12], %r120;
	st.global.u32 	[%rd61+16], %r120;
	st.global.u32 	[%rd61+20], %r120;
	st.global.u32 	[%rd61+24], %r120;
	st.global.u32 	[%rd61+28], %r120;
	add.s32 	%r138, %r138, 8;
$L__BB0_22:
	setp.eq.s32 	%p55, %r52, 0;
	@%p55 bra 	$L__BB0_63;
	and.b32  	%r55, %r20, 3;
	setp.lt.u32 	%p56, %r52, 4;
	@%p56 bra 	$L__BB0_25;
	mul.wide.u32 	%rd62, %r138, 4;
	add.s64 	%rd63, %rd3, %rd62;
	mov.b32 	%r121, 2147483647;
	st.global.u32 	[%rd63], %r121;
	st.global.u32 	[%rd63+4], %r121;
	st.global.u32 	[%rd63+8], %r121;
	st.global.u32 	[%rd63+12], %r121;
	add.s32 	%r138, %r138, 4;
$L__BB0_25:
	setp.eq.s32 	%p57, %r55, 0;
	@%p57 bra 	$L__BB0_63;
	mul.wide.u32 	%rd64, %r138, 4;
	add.s64 	%rd70, %rd3, %rd64;
	neg.s32 	%r141, %r55;
$L__BB0_27:
	.pragma "nounroll";
	mov.b32 	%r122, 2147483647;
	st.global.u32 	[%rd70], %r122;
	add.s64 	%rd70, %rd70, 4;
	add.s32 	%r141, %r141, 1;
	setp.eq.s32 	%p58, %r141, 0;
	@%p58 bra 	$L__BB0_63;
	bra.uni 	$L__BB0_27;
$L__BB0_28:
	mul.wide.u32 	%rd36, %r129, 4;
	add.s64 	%rd37, %rd2, %rd36;
	ld.global.nc.f32 	%f1, [%rd37+-4];
	ld.global.nc.f32 	%f28, [%rd37];
	add.s64 	%rd38, %rd1, %rd36;
	ld.global.nc.f32 	%f3, [%rd38];
	abs.f32 	%f12, %f1;
	setp.equ.f32 	%p20, %f12, 0f7F800000;
	abs.f32 	%f13, %f28;
	setp.equ.f32 	%p21, %f13, 0f7F800000;
	or.pred  	%p22, %p20, %p21;
	mov.pred 	%p59, -1;
	@%p22 bra 	$L__BB0_30;
	abs.f32 	%f15, %f3;
	setp.equ.f32 	%p59, %f15, 0f7F800000;
$L__BB0_30:
	setp.neu.f32 	%p23, %f1, 0f00000000;
	not.pred 	%p24, %p59;
	and.pred  	%p25, %p24, %p23;
	@%p25 bra 	$L__BB0_44;
	not.b32 	%r107, %r129;
	add.s32 	%r27, %r82, %r107;
	sub.s32 	%r108, %r82, %r129;
	add.s32 	%r109, %r108, -2;
	and.b32  	%r28, %r27, 15;
	setp.lt.u32 	%p43, %r109, 15;
	@%p43 bra 	$L__BB0_35;
	and.b32  	%r110, %r27, -16;
	neg.s32 	%r130, %r110;
	add.s64 	%rd52, %rd36, %rd3;
	add.s64 	%rd68, %rd52, 32;
$L__BB0_33:
	.pragma "nounroll";
	mov.b32 	%r111, 2147483647;
	st.global.u32 	[%rd68+-28], %r111;
	st.global.u32 	[%rd68+-24], %r111;
	st.global.u32 	[%rd68+-20], %r111;
	st.global.u32 	[%rd68+-16], %r111;
	st.global.u32 	[%rd68+-12], %r111;
	st.global.u32 	[%rd68+-8], %r111;
	st.global.u32 	[%rd68+-4], %r111;
	st.global.u32 	[%rd68], %r111;
	st.global.u32 	[%rd68+4], %r111;
	st.global.u32 	[%rd68+8], %r111;
	st.global.u32 	[%rd68+12], %r111;
	st.global.u32 	[%rd68+16], %r111;
	st.global.u32 	[%rd68+20], %r111;
	st.global.u32 	[%rd68+24], %r111;
	st.global.u32 	[%rd68+28], %r111;
	st.global.u32 	[%rd68+32], %r111;
	add.s32 	%r129, %r129, 16;
	add.s32 	%r130, %r130, 16;
	add.s64 	%rd68, %rd68, 64;
	setp.eq.s32 	%p44, %r130, 0;
	@%p44 bra 	$L__BB0_34;
	bra.uni 	$L__BB0_33;
$L__BB0_34:
	add.s32 	%r138, %r129, 1;
$L__BB0_35:
	setp.eq.s32 	%p45, %r28, 0;
	@%p45 bra 	$L__BB0_63;
	and.b32  	%r63, %r27, 7;
	setp.lt.u32 	%p46, %r28, 8;
	@%p46 bra 	$L__BB0_38;
	mul.wide.u32 	%rd53, %r138, 4;
	add.s64 	%rd54, %rd3, %rd53;
	mov.b32 	%r112, 2147483647;
	st.global.u32 	[%rd54], %r112;
	st.global.u32 	[%rd54+4], %r112;
	st.global.u32 	[%rd54+8], %r112;
	st.global.u32 	[%rd54+12], %r112;
	st.global.u32 	[%rd54+16], %r112;
	st.global.u32 	[%rd54+20], %r112;
	st.global.u32 	[%rd54+24], %r112;
	st.global.u32 	[%rd54+28], %r112;
	add.s32 	%r138, %r138, 8;
$L__BB0_38:
	setp.eq.s32 	%p47, %r63, 0;
	@%p47 bra 	$L__BB0_63;
	and.b32  	%r66, %r27, 3;
	setp.lt.u32 	%p48, %r63, 4;
	@%p48 bra 	$L__BB0_41;
	mul.wide.u32 	%rd55, %r138, 4;
	add.s64 	%rd56, %rd3, %rd55;
	mov.b32 	%r113, 2147483647;
	st.global.u32 	[%rd56], %r113;
	st.global.u32 	[%rd56+4], %r113;
	st.global.u32 	[%rd56+8], %r113;
	st.global.u32 	[%rd56+12], %r113;
	add.s32 	%r138, %r138, 4;
$L__BB0_41:
	setp.eq.s32 	%p49, %r66, 0;
	@%p49 bra 	$L__BB0_63;
	mul.wide.u32 	%rd57, %r138, 4;
	add.s64 	%rd71, %rd3, %rd57;
	neg.s32 	%r145, %r66;
$L__BB0_43:
	.pragma "nounroll";
	mov.b32 	%r114, 2147483647;
	st.global.u32 	[%rd71], %r114;
	add.s64 	%rd71, %rd71, 4;
	add.s32 	%r145, %r145, 1;
	setp.eq.s32 	%p50, %r145, 0;
	@%p50 bra 	$L__BB0_63;
	bra.uni 	$L__BB0_43;
$L__BB0_44:
	sub.f32 	%f17, %f28, %f1;
	div.rn.f32 	%f18, %f17, %f1;
	mul.f32 	%f30, %f3, %f18;
	cvt.u16.u32 	%rs4, %r82;
	cvt.u16.u32 	%rs5, %r129;
	xor.b16  	%rs6, %rs5, 3;
	add.s16 	%rs7, %rs6, %rs4;
	sub.s32 	%r132, %r2, %r129;
	mov.f32 	%f29, 0f00000000;
	mov.b32 	%r134, 0;
	mov.u32 	%r137, %r129;
$L__BB0_45:
	mul.wide.u32 	%rd39, %r138, 4;
	add.s64 	%rd40, %rd2, %rd39;
	ld.global.nc.f32 	%f8, [%rd40];
	add.s64 	%rd41, %rd1, %rd39;
	ld.global.nc.f32 	%f9, [%rd41];
	abs.f32 	%f19, %f28;
	setp.equ.f32 	%p27, %f19, 0f7F800000;
	abs.f32 	%f20, %f8;
	setp.equ.f32 	%p28, %f20, 0f7F800000;
	or.pred  	%p29, %p27, %p28;
	mov.pred 	%p60, -1;
	@%p29 bra 	$L__BB0_47;
	abs.f32 	%f22, %f9;
	setp.equ.f32 	%p60, %f22, 0f7F800000;
$L__BB0_47:
	setp.neu.f32 	%p30, %f28, 0f00000000;
	not.pred 	%p31, %p60;
	and.pred  	%p32, %p31, %p30;
	@%p32 bra 	$L__BB0_62;
	setp.ge.s32 	%p34, %r138, %r82;
	@%p34 bra 	$L__BB0_63;
	not.b32 	%r94, %r129;
	add.s32 	%r95, %r82, %r94;
	sub.s32 	%r39, %r95, %r134;
	add.s32 	%r96, %r129, %r134;
	sub.s32 	%r97, %r82, %r96;
	add.s32 	%r98, %r97, -2;
	and.b32  	%r40, %r39, 15;
	setp.lt.u32 	%p35, %r98, 15;
	@%p35 bra 	$L__BB0_53;
	and.b32  	%r99, %r132, -16;
	neg.s32 	%r136, %r99;
	add.s64 	%rd45, %rd3, %rd39;
	add.s64 	%rd69, %rd45, 32;
$L__BB0_51:
	.pragma "nounroll";
	mov.b32 	%r100, 2147483647;
	st.global.u32 	[%rd69+-32], %r100;
	st.global.u32 	[%rd69+-28], %r100;
	st.global.u32 	[%rd69+-24], %r100;
	st.global.u32 	[%rd69+-20], %r100;
	st.global.u32 	[%rd69+-16], %r100;
	st.global.u32 	[%rd69+-12], %r100;
	st.global.u32 	[%rd69+-8], %r100;
	st.global.u32 	[%rd69+-4], %r100;
	st.global.u32 	[%rd69], %r100;
	st.global.u32 	[%rd69+4], %r100;
	st.global.u32 	[%rd69+8], %r100;
	st.global.u32 	[%rd69+12], %r100;
	st.global.u32 	[%rd69+16], %r100;
	st.global.u32 	[%rd69+20], %r100;
	st.global.u32 	[%rd69+24], %r100;
	st.global.u32 	[%rd69+28], %r100;
	add.s32 	%r137, %r137, 16;
	add.s32 	%r136, %r136, 16;
	add.s64 	%rd69, %rd69, 64;
	setp.eq.s32 	%p36, %r136, 0;
	@%p36 bra 	$L__BB0_52;
	bra.uni 	$L__BB0_51;
$L__BB0_52:
	add.s32 	%r138, %r137, 1;
$L__BB0_53:
	setp.eq.s32 	%p37, %r40, 0;
	@%p37 bra 	$L__BB0_63;
	and.b32  	%r74, %r39, 7;
	setp.lt.u32 	%p38, %r40, 8;
	@%p38 bra 	$L__BB0_56;
	mul.wide.u32 	%rd46, %r138, 4;
	add.s64 	%rd47, %rd3, %rd46;
	mov.b32 	%r101, 2147483647;
	st.global.u32 	[%rd47], %r101;
	st.global.u32 	[%rd47+4], %r101;
	st.global.u32 	[%rd47+8], %r101;
	st.global.u32 	[%rd47+12], %r101;
	st.global.u32 	[%rd47+16], %r101;
	st.global.u32 	[%rd47+20], %r101;
	st.global.u32 	[%rd47+24], %r101;
	st.global.u32 	[%rd47+28], %r101;
	add.s32 	%r138, %r138, 8;
$L__BB0_56:
	setp.eq.s32 	%p39, %r74, 0;
	@%p39 bra 	$L__BB0_63;
	setp.lt.u32 	%p40, %r74, 4;
	@%p40 bra 	$L__BB0_59;
	mul.wide.u32 	%rd48, %r138, 4;
	add.s64 	%rd49, %rd3, %rd48;
	mov.b32 	%r102, 2147483647;
	st.global.u32 	[%rd49], %r102;
	st.global.u32 	[%rd49+4], %r102;
	st.global.u32 	[%rd49+8], %r102;
	st.global.u32 	[%rd49+12], %r102;
	add.s32 	%r138, %r138, 4;
$L__BB0_59:
	and.b32  	%r103, %r39, 3;
	setp.eq.s32 	%p41, %r103, 0;
	@%p41 bra 	$L__BB0_63;
	mul.wide.u32 	%rd50, %r138, 4;
	add.s64 	%rd72, %rd3, %rd50;
	cvt.u32.u16 	%r104, %rs7;
	and.b32  	%r105, %r104, 3;
	neg.s32 	%r149, %r105;
$L__BB0_61:
	.pragma "nounroll";
	mov.b32 	%r106, 2147483647;
	st.global.u32 	[%rd72], %r106;
	add.s64 	%rd72, %rd72, 4;
	add.s32 	%r149, %r149, 1;
	setp.ne.s32 	%p42, %r149, 0;
	@%p42 bra 	$L__BB0_61;
	bra.uni 	$L__BB0_63;
$L__BB0_62:
	sub.f32 	%f23, %f8, %f28;
	div.rn.f32 	%f24, %f23, %f28;
	mul.f32 	%f25, %f9, %f24;
	sub.f32 	%f26, %f25, %f29;
	add.f32 	%f10, %f30, %f26;
	sub.f32 	%f27, %f10, %f30;
	sub.f32 	%f29, %f27, %f26;
	add.s64 	%rd43, %rd3, %rd39;
	st.global.f32 	[%rd43], %f10;
	add.s32 	%r138, %r138, 1;
	setp.eq.s32 	%p33, %r138, %r82;
	add.s32 	%r134, %r134, 1;
	add.s16 	%rs7, %rs7, 3;
	add.s32 	%r137, %r137, 1;
	add.s32 	%r132, %r132, -1;
	mov.f32 	%f28, %f8;
	mov.f32 	%f30, %f10;
	@%p33 bra 	$L__BB0_63;
	bra.uni 	$L__BB0_45;
$L__BB0_63:
	ret;

}
	// .globl	vpt_many_series_one_param_f32
.visible .entry vpt_many_series_one_param_f32(
	.param .u64 .ptr .align 1 vpt_many_series_one_param_f32_param_0,
	.param .u64 .ptr .align 1 vpt_many_series_one_param_f32_param_1,
	.param .u32 vpt_many_series_one_param_f32_param_2,
	.param .u32 vpt_many_series_one_param_f32_param_3,
	.param .u64 .ptr .align 1 vpt_many_series_one_param_f32_param_4,
	.param .u64 .ptr .align 1 vpt_many_series_one_param_f32_param_5
)
{
	.reg .pred 	%p<68>;
	.reg .b16 	%rs<21>;
	.reg .b32 	%r<57>;
	.reg .b32 	%f<84>;
	.reg .b64 	%rd<50>;

	ld.param.u64 	%rd8, [vpt_many_series_one_param_f32_param_0];
	ld.param.u32 	%r26, [vpt_many_series_one_param_f32_param_2];
	ld.param.u32 	%r27, [vpt_many_series_one_param_f32_param_3];
	ld.param.u64 	%rd9, [vpt_many_series_one_param_f32_param_5];
	cvta.to.global.u64 	%rd1, %rd9;
	cvta.to.global.u64 	%rd2, %rd8;
	mov.u32 	%r28, %ctaid.x;
	mov.u32 	%r29, %ntid.x;
	mov.u32 	%r30, %tid.x;
	mad.lo.s32 	%r49, %r28, %r29, %r30;
	setp.ge.s32 	%p13, %r49, %r26;
	@%p13 bra 	$L__BB1_46;
	setp.lt.s32 	%p14, %r27, 1;
	@%p14 bra 	$L__BB1_46;
	and.b32  	%r43, %r27, 1;
	mul.wide.s32 	%rd24, %r26, 4;
$L__BB1_3:
	ld.param.u64 	%rd49, [vpt_many_series_one_param_f32_param_4];
	setp.eq.s32 	%p16, %r27, 1;
	cvta.to.global.u64 	%rd10, %rd49;
	mul.wide.s32 	%rd11, %r49, 4;
	add.s64 	%rd12, %rd10, %rd11;
	ld.global.nc.u32 	%r3, [%rd12];
	max.s32 	%r4, %r3, 0;
	mov.f32 	%f79, 0f00000000;
	mov.f32 	%f80, 0f7FFFFFFF;
	mov.pred 	%p66, -1;
	mov.b32 	%r56, 0;
	mov.f32 	%f78, %f79;
	@%p16 bra 	$L__BB1_35;
	and.b32  	%r33, %r27, 2147483646;
	neg.s32 	%r55, %r33;
	add.s32 	%r34, %r4, -1;
	mad.lo.s32 	%r35, %r34, %r26, %r49;
	mul.wide.s32 	%rd13, %r35, 4;
	add.s64 	%rd3, %rd2, %rd13;
	neg.s32 	%r53, %r3;
	neg.s32 	%r52, %r4;
	add.s32 	%r51, %r26, %r49;
	mov.f32 	%f79, 0f00000000;
	mov.f32 	%f80, 0f7FFFFFFF;
	mov.b16 	%rs20, 0;
	mov.b32 	%r54, 1;
	mov.u32 	%r50, %r49;
$L__BB1_5:
	ld.param.u64 	%rd47, [vpt_many_series_one_param_f32_param_1];
	add.s32 	%r15, %r54, -1;
	mul.wide.s32 	%rd14, %r50, 4;
	add.s64 	%rd4, %rd2, %rd14;
	ld.global.nc.f32 	%f4, [%rd4];
	cvta.to.global.u64 	%rd15, %rd47;
	add.s64 	%rd5, %rd15, %rd14;
	ld.global.nc.f32 	%f5, [%rd5];
	setp.gt.u32 	%p17, %r15, %r4;
	@%p17 bra 	$L__BB1_12;
	mul.wide.s32 	%rd16, %r50, 4;
	add.s64 	%rd17, %rd1, %rd16;
	mov.b32 	%r36, 2147483647;
	st.global.u32 	[%rd17], %r36;
	setp.ne.s32 	%p18, %r52, 0;
	mov.u16 	%rs19, %rs20;
	@%p18 bra 	$L__BB1_19;
	setp.lt.s32 	%p19, %r3, 1;
	mov.b16 	%rs19, 1;
	@%p19 bra 	$L__BB1_19;
	ld.global.nc.f32 	%f6, [%rd3];
	abs.f32 	%f31, %f6;
	setp.equ.f32 	%p21, %f31, 0f7F800000;
	abs.f32 	%f32, %f4;
	setp.equ.f32 	%p22, %f32, 0f7F800000;
	or.pred  	%p23, %p21, %p22;
	mov.pred 	%p62, 0;
	@%p23 bra 	$L__BB1_10;
	abs.f32 	%f34, %f5;
	setp.ne.f32 	%p62, %f34, 0f7F800000;
$L__BB1_10:
	setp.eq.f32 	%p24, %f6, 0f00000000;
	not.pred 	%p25, %p62;
	or.pred  	%p26, %p25, %p24;
	@%p26 bra 	$L__BB1_19;
	sub.f32 	%f36, %f4, %f6;
	div.rn.f32 	%f37, %f36, %f6;
	mul.f32 	%f78, %f5, %f37;
	mov.f32 	%f79, 0f00000000;
	mov.f32 	%f80, %f4;
	mov.u16 	%rs19, %rs20;
	bra.uni 	$L__BB1_19;
$L__BB1_12:
	and.b16  	%rs7, %rs20, 255;
	setp.eq.s16 	%p27, %rs7, 0;
	@%p27 bra 	$L__BB1_14;
	mul.wide.s32 	%rd18, %r50, 4;
	add.s64 	%rd19, %rd1, %rd18;
	mov.b32 	%r37, 2147483647;
	st.global.u32 	[%rd19], %r37;
	mov.b16 	%rs19, 1;
	bra.uni 	$L__BB1_19;
$L__BB1_14:
	abs.f32 	%f38, %f80;
	setp.equ.f32 	%p29, %f38, 0f7F800000;
	abs.f32 	%f39, %f4;
	setp.equ.f32 	%p30, %f39, 0f7F800000;
	or.pred  	%p31, %p29, %p30;
	mov.pred 	%p63, -1;
	@%p31 bra 	$L__BB1_16;
	abs.f32 	%f41, %f5;
	setp.equ.f32 	%p63, %f41, 0f7F800000;
$L__BB1_16:
	setp.eq.f32 	%p32, %f80, 0f00000000;
	or.pred  	%p33, %p63, %p32;
	@%p33 bra 	$L__BB1_18;
	sub.f32 	%f42, %f4, %f80;
	div.rn.f32 	%f43, %f42, %f80;
	mul.f32 	%f44, %f5, %f43;
	sub.f32 	%f45, %f44, %f79;
	add.f32 	%f8, %f78, %f45;
	sub.f32 	%f46, %f8, %f78;
	sub.f32 	%f79, %f46, %f45;
	mul.wide.s32 	%rd20, %r50, 4;
	add.s64 	%rd21, %rd1, %rd20;
	st.global.f32 	[%rd21], %f8;
	mov.b16 	%rs19, 0;
	mov.f32 	%f78, %f8;
	mov.f32 	%f80, %f4;
	bra.uni 	$L__BB1_19;
$L__BB1_18:
	mul.wide.s32 	%rd22, %r50, 4;
	add.s64 	%rd23, %rd1, %rd22;
	mov.b32 	%r38, 2147483647;
	st.global.u32 	[%rd23], %r38;
	mov.b16 	%rs19, 1;
$L__BB1_19:
	add.s64 	%rd25, %rd4, %rd24;
	ld.global.nc.f32 	%f13, [%rd25];
	add.s64 	%rd26, %rd5, %rd24;
	ld.global.nc.f32 	%f14, [%rd26];
	setp.le.s32 	%p34, %r3, %r15;
	@%p34 bra 	$L__BB1_26;
	mul.wide.s32 	%rd33, %r51, 4;
	add.s64 	%rd34, %rd1, %rd33;
	mov.b32 	%r41, 2147483647;
	st.global.u32 	[%rd34], %r41;
	setp.ne.s32 	%p42, %r53, -1;
	mov.u16 	%rs20, %rs19;
	@%p42 bra 	$L__BB1_33;
	setp.lt.s32 	%p43, %r3, 1;
	mov.b16 	%rs20, 1;
	@%p43 bra 	$L__BB1_33;
	ld.global.nc.f32 	%f15, [%rd3];
	abs.f32 	%f56, %f15;
	setp.equ.f32 	%p45, %f56, 0f7F800000;
	abs.f32 	%f57, %f13;
	setp.equ.f32 	%p46, %f57, 0f7F800000;
	or.pred  	%p47, %p45, %p46;
	mov.pred 	%p64, 0;
	@%p47 bra 	$L__BB1_24;
	abs.f32 	%f59, %f14;
	setp.ne.f32 	%p64, %f59, 0f7F800000;
$L__BB1_24:
	setp.eq.f32 	%p48, %f15, 0f00000000;
	not.pred 	%p49, %p64;
	or.pred  	%p50, %p49, %p48;
	@%p50 bra 	$L__BB1_33;
	sub.f32 	%f61, %f13, %f15;
	div.rn.f32 	%f62, %f61, %f15;
	mul.f32 	%f78, %f14, %f62;
	mov.f32 	%f79, 0f00000000;
	mov.f32 	%f80, %f13;
	mov.u16 	%rs20, %rs19;
	bra.uni 	$L__BB1_33;
$L__BB1_26:
	and.b16  	%rs11, %rs19, 255;
	setp.eq.s16 	%p35, %rs11, 0;
	@%p35 bra 	$L__BB1_28;
	mul.wide.s32 	%rd27, %r51, 4;
	add.s64 	%rd28, %rd1, %rd27;
	mov.b32 	%r39, 2147483647;
	st.global.u32 	[%rd28], %r39;
	mov.b16 	%rs20, 1;
	bra.uni 	$L__BB1_33;
$L__BB1_28:
	abs.f32 	%f47, %f80;
	setp.equ.f32 	%p37, %f47, 0f7F800000;
	abs.f32 	%f48, %f13;
	setp.equ.f32 	%p38, %f48, 0f7F800000;
	or.pred  	%p39, %p37, %p38;
	mov.pred 	%p65, -1;
	@%p39 bra 	$L__BB1_30;
	abs.f32 	%f50, %f14;
	setp.equ.f32 	%p65, %f50, 0f7F800000;
$L__BB1_30:
	setp.eq.f32 	%p40, %f80, 0f00000000;
	or.pred  	%p41, %p65, %p40;
	@%p41 bra 	$L__BB1_32;
	sub.f32 	%f51, %f13, %f80;
	div.rn.f32 	%f52, %f51, %f80;
	mul.f32 	%f53, %f14, %f52;
	sub.f32 	%f54, %f53, %f79;
	add.f32 	%f17, %f78, %f54;
	sub.f32 	%f55, %f17, %f78;
	sub.f32 	%f79, %f55, %f54;
	mul.wide.s32 	%rd29, %r51, 4;
	add.s64 	%rd30, %rd1, %rd29;
	st.global.f32 	[%rd30], %f17;
	mov.b16 	%rs20, 0;
	mov.f32 	%f78, %f17;
	mov.f32 	%f80, %f13;
	bra.uni 	$L__BB1_33;
$L__BB1_32:
	mul.wide.s32 	%rd31, %r51, 4;
	add.s64 	%rd32, %rd1, %rd31;
	mov.b32 	%r40, 2147483647;
	st.global.u32 	[%rd32], %r40;
	mov.b16 	%rs20, 1;
$L__BB1_33:
	add.s32 	%r55, %r55, 2;
	add.s32 	%r54, %r54, 2;
	add.s32 	%r53, %r53, 2;
	add.s32 	%r52, %r52, 2;
	shl.b32 	%r42, %r26, 1;
	add.s32 	%r51, %r51, %r42;
	add.s32 	%r50, %r50, %r42;
	setp.ne.s32 	%p51, %r55, 0;
	@%p51 bra 	$L__BB1_5;
	and.b32  	%r56, %r27, 2147483646;
	and.b16  	%rs17, %rs20, 255;
	setp.eq.s16 	%p66, %rs17, 0;
$L__BB1_35:
	setp.eq.b32 	%p52, %r43, 1;
	not.pred 	%p53, %p52;
	@%p53 bra 	$L__BB1_45;
	ld.param.u64 	%rd48, [vpt_many_series_one_param_f32_param_1];
	mad.lo.s32 	%r24, %r56, %r26, %r49;
	mul.wide.s32 	%rd35, %r24, 4;
	add.s64 	%rd36, %rd2, %rd35;
	ld.global.nc.f32 	%f25, [%rd36];
	cvta.to.global.u64 	%rd37, %rd48;
	add.s64 	%rd38, %rd37, %rd35;
	ld.global.nc.f32 	%f26, [%rd38];
	setp.gt.u32 	%p54, %r56, %r4;
	@%p54 bra 	$L__BB1_38;
	add.s64 	%rd40, %rd1, %rd35;
	mov.b32 	%r44, 2147483647;
	st.global.u32 	[%rd40], %r44;
	bra.uni 	$L__BB1_45;
$L__BB1_38:
	@%p66 bra 	$L__BB1_40;
	add.s64 	%rd42, %rd1, %rd35;
	mov.b32 	%r45, 2147483647;
	st.global.u32 	[%rd42], %r45;
	bra.uni 	$L__BB1_45;
$L__BB1_40:
	abs.f32 	%f63, %f80;
	setp.equ.f32 	%p56, %f63, 0f7F800000;
	abs.f32 	%f64, %f25;
	setp.equ.f32 	%p57, %f64, 0f7F800000;
	or.pred  	%p58, %p56, %p57;
	mov.pred 	%p67, -1;
	@%p58 bra 	$L__BB1_42;
	abs.f32 	%f66, %f26;
	setp.equ.f32 	%p67, %f66, 0f7F800000;
$L__BB1_42:
	setp.eq.f32 	%p59, %f80, 0f00000000;
	or.pred  	%p60, %p67, %p59;
	@%p60 bra 	$L__BB1_44;
	sub.f32 	%f67, %f25, %f80;
	div.rn.f32 	%f68, %f67, %f80;
	mul.f32 	%f69, %f26, %f68;
	sub.f32 	%f70, %f69, %f79;
	add.f32 	%f71, %f78, %f70;
	add.s64 	%rd44, %rd1, %rd35;
	st.global.f32 	[%rd44], %f71;
	bra.uni 	$L__BB1_45;
$L__BB1_44:
	add.s64 	%rd46, %rd1, %rd35;
	mov.b32 	%r46, 2147483647;
	st.global.u32 	[%rd46], %r46;
$L__BB1_45:
	mov.u32 	%r47, %ntid.x;
	mov.u32 	%r48, %nctaid.x;
	mad.lo.s32 	%r49, %r47, %r48, %r49;
	setp.lt.s32 	%p61, %r49, %r26;
	@%p61 bra 	$L__BB1_3;
$L__BB1_46:
	ret;

}


// ===== COMPILED SASS (sm_100) =====

	.target	sm_100

	.elftype	@"ET_EXEC"


//--------------------- .note.nv.tkinfo           --------------------------
	.section	.note.nv.tkinfo,"",@"SHT_NOTE"
	.sectionflags	@"SHF_NOTE_NV_TKINFO"
	.tkinfo
        /*0018*/ 	.word	0x00000002
        /*0030*/ 	.string	""
        /*0030*/ 	.string	"ptxas"
        /*0030*/ 	.string	"Cuda compilation tools, release 13.0, V13.0.88"
        /*0030*/ 	.string	"Build cuda_13.0.r13.0/compiler.36424714_0"
        /*0030*/ 	.string	"-arch sm_100 -m 64 "



//--------------------- .note.nv.cuinfo           --------------------------
	.section	.note.nv.cuinfo,"",@"SHT_NOTE"
	.sectionflags	@"SHF_NOTE_NV_CUINFO"
        /*0018*/ 	.short	0x0002
        /*001a*/ 	.short	0x0064
        /*001c*/ 	.short	0x0082
	.zero		2


//--------------------- .nv.info                  --------------------------
	.section	.nv.info,"",@"SHT_CUDA_INFO"
	.align	4


	//----- nvinfo : EIATTR_REGCOUNT
	.align		4
        /*0000*/ 	.byte	0x04, 0x2f
        /*0002*/ 	.short	(.L_1 - .L_0)
	.align		4
.L_0:
        /*0004*/ 	.word	index@(vpt_batch_f32)
        /*0008*/ 	.word	0x0000001d


	//----- nvinfo : EIATTR_FRAME_SIZE
	.align		4
.L_1:
        /*000c*/ 	.byte	0x04, 0x11
        /*000e*/ 	.short	(.L_3 - .L_2)
	.align		4
.L_2:
        /*0010*/ 	.word	index@($__internal_1_$__cuda_sm3x_div_rn_noftz_f32_slowpath)
        /*0014*/ 	.word	0x00000000


	//----- nvinfo : EIATTR_FRAME_SIZE
	.align		4
.L_3:
        /*0018*/ 	.byte	0x04, 0x11
        /*001a*/ 	.short	(.L_5 - .L_4)
	.align		4
.L_4:
        /*001c*/ 	.word	index@(vpt_batch_f32)
        /*0020*/ 	.word	0x00000000


	//----- nvinfo : EIATTR_REGCOUNT
	.align		4
.L_5:
        /*0024*/ 	.byte	0x04, 0x2f
        /*0026*/ 	.short	(.L_7 - .L_6)
	.align		4
.L_6:
        /*0028*/ 	.word	index@(vpt_many_series_one_param_f32)
        /*002c*/ 	.word	0x00000025


	//----- nvinfo : EIATTR_FRAME_SIZE
	.align		4
.L_7:
        /*0030*/ 	.byte	0x04, 0x11
        /*0032*/ 	.short	(.L_9 - .L_8)
	.align		4
.L_8:
        /*0034*/ 	.word	index@($__internal_0_$__cuda_sm3x_div_rn_noftz_f32_slowpath)
        /*0038*/ 	.word	0x00000000


	//----- nvinfo : EIATTR_FRAME_SIZE
	.align		4
.L_9:
        /*003c*/ 	.byte	0x04, 0x11
        /*003e*/ 	.short	(.L_11 - .L_10)
	.align		4
.L_10:
        /*0040*/ 	.word	index@(vpt_many_series_one_param_f32)
        /*0044*/ 	.word	0x00000000


	//----- nvinfo : EIATTR_MIN_STACK_SIZE
	.align		4
.L_11:
        /*0048*/ 	.byte	0x04, 0x12
        /*004a*/ 	.short	(.L_13 - .L_12)
	.align		4
.L_12:
        /*004c*/ 	.word	index@(vpt_many_series_one_param_f32)
        /*0050*/ 	.word	0x00000000


	//----- nvinfo : EIATTR_MIN_STACK_SIZE
	.align		4
.L_13:
        /*0054*/ 	.byte	0x04, 0x12
        /*0056*/ 	.short	(.L_15 - .L_14)
	.align		4
.L_14:
        /*0058*/ 	.word	index@(vpt_batch_f32)
        /*005c*/ 	.word	0x00000000
.L_15:


//--------------------- .nv.compat                --------------------------
	.section	.nv.compat,"",@"SHT_CUDA_COMPAT_INFO"
	.align	4
        /*0000*/ 	.byte	0x02, 0x09, 0x00, 0x00, 0x02, 0x02, 0x01, 0x00, 0x02, 0x05, 0x05, 0x00, 0x03, 0x07, 0x01, 0x01
        /*0010*/ 	.byte	0x02, 0x03, 0x00, 0x00, 0x02, 0x06, 0x01, 0x00, 0x04, 0x0b, 0x08, 0x00, 0x01, 0x00, 0x00, 0x00
        /*0020*/ 	.byte	0x00, 0x00, 0x00, 0x00


//--------------------- .nv.info.vpt_many_series_one_param_f32 --------------------------
	.section	.nv.info.vpt_many_series_one_param_f32,"",@"SHT_CUDA_INFO"
	.sectionflags	@""
	.align	4


	//----- nvinfo : EIATTR_CUDA_API_VERSION
	.align		4
        /*0000*/ 	.byte	0x04, 0x37
        /*0002*/ 	.short	(.L_17 - .L_16)
.L_16:
        /*0004*/ 	.word	0x00000082


	//----- nvinfo : EIATTR_KPARAM_INFO
	.align		4
.L_17:
        /*0008*/ 	.byte	0x04, 0x17
        /*000a*/ 	.short	(.L_19 - .L_18)
.L_18:
        /*000c*/ 	.word	0x00000000
        /*0010*/ 	.short	0x0005
        /*0012*/ 	.short	0x0020
        /*0014*/ 	.byte	0x00, 0xf5, 0x21, 0x00


	//----- nvinfo : EIATTR_KPARAM_INFO
	.align		4
.L_19:
        /*0018*/ 	.byte	0x04, 0x17
        /*001a*/ 	.short	(.L_21 - .L_20)
.L_20:
        /*001c*/ 	.word	0x00000000
        /*0020*/ 	.short	0x0004
        /*0022*/ 	.short	0x0018
        /*0024*/ 	.byte	0x00, 0xf5, 0x21, 0x00


	//----- nvinfo : EIATTR_KPARAM_INFO
	.align		4
.L_21:
        /*0028*/ 	.byte	0x04, 0x17
        /*002a*/ 	.short	(.L_23 - .L_22)
.L_22:
        /*002c*/ 	.word	0x00000000
        /*0030*/ 	.short	0x0003
        /*0032*/ 	.short	0x0014
        /*0034*/ 	.byte	0x00, 0xf0, 0x11, 0x00


	//----- nvinfo : EIATTR_KPARAM_INFO
	.align		4
.L_23:
        /*0038*/ 	.byte	0x04, 0x17
        /*003a*/ 	.short	(.L_25 - .L_24)
.L_24:
        /*003c*/ 	.word	0x00000000
        /*0040*/ 	.short	0x0002
        /*0042*/ 	.short	0x0010
        /*0044*/ 	.byte	0x00, 0xf0, 0x11, 0x00


	//----- nvinfo : EIATTR_KPARAM_INFO
	.align		4
.L_25:
        /*0048*/ 	.byte	0x04, 0x17
        /*004a*/ 	.short	(.L_27 - .L_26)
.L_26:
        /*004c*/ 	.word	0x00000000
        /*0050*/ 	.short	0x0001
        /*0052*/ 	.short	0x0008
        /*0054*/ 	.byte	0x00, 0xf5, 0x21, 0x00


	//----- nvinfo : EIATTR_KPARAM_INFO
	.align		4
.L_27:
        /*0058*/ 	.byte	0x04, 0x17
        /*005a*/ 	.short	(.L_29 - .L_28)
.L_28:
        /*005c*/ 	.word	0x00000000
        /*0060*/ 	.short	0x0000
        /*0062*/ 	.short	0x0000
        /*0064*/ 	.byte	0x00, 0xf5, 0x21, 0x00


	//----- nvinfo : EIATTR_SPARSE_MMA_MASK
	.align		4
.L_29:
        /*0068*/ 	.byte	0x03, 0x50
        /*006a*/ 	.short	0x0000


	//----- nvinfo : EIATTR_MAXREG_COUNT
	.align		4
        /*006c*/ 	.byte	0x03, 0x1b
        /*006e*/ 	.short	0x00ff


	//----- nvinfo : EIATTR_MERCURY_ISA_VERSION
	.align		4
        /*0070*/ 	.byte	0x03, 0x5f
        /*0072*/ 	.short	0x0101


	//----- nvinfo : EIATTR_VRC_CTA_INIT_COUNT
	.align		4
        /*0074*/ 	.byte	0x02, 0x4a
	.zero		1
	.zero		1


	//----- nvinfo : EIATTR_EXIT_INSTR_OFFSETS
	.align		4
        /*0078*/ 	.byte	0x04, 0x1c
        /*007a*/ 	.short	(.L_31 - .L_30)


	//   ....[0]....
.L_30:
        /*007c*/ 	.word	0x00000070


	//   ....[1]....
        /*0080*/ 	.word	0x000000a0


	//   ....[2]....
        /*0084*/ 	.word	0x000011c0


	//----- nvinfo : EIATTR_CRS_STACK_SIZE
	.align		4
.L_31:
        /*0088*/ 	.byte	0x04, 0x1e
        /*008a*/ 	.short	(.L_33 - .L_32)
.L_32:
        /*008c*/ 	.word	0x00000000


	//----- nvinfo : EIATTR_CBANK_PARAM_SIZE
	.align		4
.L_33:
        /*0090*/ 	.byte	0x03, 0x19
        /*0092*/ 	.short	0x0028


	//----- nvinfo : EIATTR_PARAM_CBANK
	.align		4
        /*0094*/ 	.byte	0x04, 0x0a
        /*0096*/ 	.short	(.L_35 - .L_34)
	.align		4
.L_34:
        /*0098*/ 	.word	index@(.nv.constant0.vpt_many_series_one_param_f32)
        /*009c*/ 	.short	0x0380
        /*009e*/ 	.short	0x0028


	//----- nvinfo : EIATTR_SW_WAR
	.align		4
.L_35:
        /*00a0*/ 	.byte	0x04, 0x36
        /*00a2*/ 	.short	(.L_37 - .L_36)
.L_36:
        /*00a4*/ 	.word	0x00000008
.L_37:


//--------------------- .nv.info.vpt_batch_f32    --------------------------
	.section	.nv.info.vpt_batch_f32,"",@"SHT_CUDA_INFO"
	.sectionflags	@""
	.align	4


	//----- nvinfo : EIATTR_CUDA_API_VERSION
	.align		4
        /*0000*/ 	.byte	0x04, 0x37
        /*0002*/ 	.short	(.L_39 - .L_38)
.L_38:
        /*0004*/ 	.word	0x00000082


	//----- nvinfo : EIATTR_KPARAM_INFO
	.align		4
.L_39:
        /*0008*/ 	.byte	0x04, 0x17
        /*000a*/ 	.short	(.L_41 - .L_40)
.L_40:
        /*000c*/ 	.word	0x00000000
        /*0010*/ 	.short	0x0004
        /*0012*/ 	.short	0x0018
        /*0014*/ 	.byte	0x00, 0xf5, 0x21, 0x00


	//----- nvinfo : EIATTR_KPARAM_INFO
	.align		4
.L_41:
        /*0018*/ 	.byte	0x04, 0x17
        /*001a*/ 	.short	(.L_43 - .L_42)
.L_42:
        /*001c*/ 	.word	0x00000000
        /*0020*/ 	.short	0x0003
        /*0022*/ 	.short	0x0014
        /*0024*/ 	.byte	0x00, 0xf0, 0x11, 0x00


	//----- nvinfo : EIATTR_KPARAM_INFO
	.align		4
.L_43:
        /*0028*/ 	.byte	0x04, 0x17
        /*002a*/ 	.short	(.L_45 - .L_44)
.L_44:
        /*002c*/ 	.word	0x00000000
        /*0030*/ 	.short	0x0002
        /*0032*/ 	.short	0x0010
        /*0034*/ 	.byte	0x00, 0xf0, 0x11, 0x00


	//----- nvinfo : EIATTR_KPARAM_INFO
	.align		4
.L_45:
        /*0038*/ 	.byte	0x04, 0x17
        /*003a*/ 	.short	(.L_47 - .L_46)
.L_46:
        /*003c*/ 	.word	0x00000000
        /*0040*/ 	.short	0x0001
        /*0042*/ 	.short	0x0008
        /*0044*/ 	.byte	0x00, 0xf5, 0x21, 0x00


	//----- nvinfo : EIATTR_KPARAM_INFO
	.align		4
.L_47:
        /*0048*/ 	.byte	0x04, 0x17
        /*004a*/ 	.short	(.L_49 - .L_48)
.L_48:
        /*004c*/ 	.word	0x00000000
        /*0050*/ 	.short	0x0000
        /*0052*/ 	.short	0x0000
        /*0054*/ 	.byte	0x00, 0xf5, 0x21, 0x00


	//----- nvinfo : EIATTR_SPARSE_MMA_MASK
	.align		4
.L_49:
        /*0058*/ 	.byte	0x03, 0x50
        /*005a*/ 	.short	0x0000


	//----- nvinfo : EIATTR_MAXREG_COUNT
	.align		4
        /*005c*/ 	.byte	0x03, 0x1b
        /*005e*/ 	.short	0x00ff


	//----- nvinfo : EIATTR_MERCURY_ISA_VERSION
	.align		4
        /*0060*/ 	.byte	0x03, 0x5f
        /*0062*/ 	.short	0x0101


	//----- nvinfo : EIATTR_VRC_CTA_INIT_COUNT
	.align		4
        /*0064*/ 	.byte	0x02, 0x4a
	.zero		1
	.zero		1


	//----- nvinfo : EIATTR_EXIT_INSTR_OFFSETS
	.align		4
        /*0068*/ 	.byte	0x04, 0x1c
        /*006a*/ 	.short	(.L_51 - .L_50)


	//   ....[0]....
.L_50:
        /*006c*/ 	.word	0x00000060


	//   ....[1]....
        /*0070*/ 	.word	0x000005d0


	//   ....[2]....
        /*0074*/ 	.word	0x00000870


	//   ....[3]....
        /*0078*/ 	.word	0x00000980


	//   ....[4]....
        /*007c*/ 	.word	0x00000a50


	//   ....[5]....
        /*0080*/ 	.word	0x00000af0


	//   ....[6]....
        /*0084*/ 	.word	0x00000e60


	//   ....[7]....
        /*0088*/ 	.word	0x00000f70


	//   ....[8]....
        /*008c*/ 	.word	0x00001040


	//   ....[9]....
        /*0090*/ 	.word	0x000010e0


	//   ....[10]....
        /*0094*/ 	.word	0x000014a0


	//   ....[11]....
        /*0098*/ 	.word	0x00001540


	//   ....[12]....
        /*009c*/ 	.word	0x000017d0


	//   ....[13]....
        /*00a0*/ 	.word	0x000018e0


	//   ....[14]....
        /*00a4*/ 	.word	0x000019a0


	//   ....[15]....
        /*00a8*/ 	.word	0x00001a60


	//----- nvinfo : EIATTR_CRS_STACK_SIZE
	.align		4
.L_51:
        /*00ac*/ 	.byte	0x04, 0x1e
        /*00ae*/ 	.short	(.L_53 - .L_52)
.L_52:
        /*00b0*/ 	.word	0x00000000


	//----- nvinfo : EIATTR_CBANK_PARAM_SIZE
	.align		4
.L_53:
        /*00b4*/ 	.byte	0x03, 0x19
        /*00b6*/ 	.short	0x0020


	//----- nvinfo : EIATTR_PARAM_CBANK
	.align		4
        /*00b8*/ 	.byte	0x04, 0x0a
        /*00ba*/ 	.short	(.L_55 - .L_54)
	.align		4
.L_54:
        /*00bc*/ 	.word	index@(.nv.constant0.vpt_batch_f32)
        /*00c0*/ 	.short	0x0380
        /*00c2*/ 	.short	0x0020


	//----- nvinfo : EIATTR_SW_WAR
	.align		4
.L_55:
        /*00c4*/ 	.byte	0x04, 0x36
        /*00c6*/ 	.short	(.L_57 - .L_56)
.L_56:
        /*00c8*/ 	.word	0x00000008
.L_57:


//--------------------- .nv.callgraph             --------------------------
	.section	.nv.callgraph,"",@"SHT_CUDA_CALLGRAPH"
	.align	4
	.sectionentsize	8
	.align		4
        /*0000*/ 	.word	0x00000000
	.align		4
        /*0004*/ 	.word	0xffffffff
	.align		4
        /*0008*/ 	.word	0x00000000
	.align		4
        /*000c*/ 	.word	0xfffffffe
	.align		4
        /*0010*/ 	.word	0x00000000
	.align		4
        /*0014*/ 	.word	0xfffffffd
	.align		4
        /*0018*/ 	.word	0x00000000
	.align		4
        /*001c*/ 	.word	0xfffffffc


//--------------------- .text.vpt_many_series_one_param_f32 --------------------------
	.section	.text.vpt_many_series_one_param_f32,"ax",@progbits
	.align	128
        .global         vpt_many_series_one_param_f32
        .type           vpt_many_series_one_param_f32,@function
        .size           vpt_many_series_one_param_f32,(.L_x_72 - vpt_many_series_one_param_f32)
        .other          vpt_many_series_one_param_f32,@"STO_CUDA_ENTRY STV_DEFAULT"
vpt_many_series_one_param_f32:
.text.vpt_many_series_one_param_f32:
[----:B------:R-:W-:Y:S01]  /*0000*/  LDC R1, c[0x0][0x37c] ;  /* 0x0000df00ff017b82 */ /* 0x000fe20000000800 */
[----:B------:R-:W0:Y:S07]  /*0010*/  S2R R3, SR_TID.X ;  /* 0x0000000000037919 */ /* 0x000e2e0000002100 */
[----:B------:R-:W0:Y:S01]  /*0020*/  S2UR UR4, SR_CTAID.X ;  /* 0x00000000000479c3 */ /* 0x000e220000002500 */
[----:B------:R-:W1:Y:S07]  /*0030*/  LDCU UR5, c[0x0][0x390] ;  /* 0x00007200ff0577ac */ /* 0x000e6e0008000800 */
[----:B------:R-:W0:Y:S02]  /*0040*/  LDC R14, c[0x0][0x360] ;  /* 0x0000d800ff0e7b82 */ /* 0x000e240000000800 */
[----:B0-----:R-:W-:-:S05]  /*0050*/  IMAD R14, R14, UR4, R3 ;  /* 0x000000040e0e7c24 */ /* 0x001fca000f8e0203 */
[----:B-1----:R-:W-:-:S13]  /*0060*/  ISETP.GE.AND P0, PT, R14, UR5, PT ;  /* 0x000000050e007c0c */ /* 0x002fda000bf06270 */
[----:B------:R-:W-:Y:S05]  /*0070*/  @P0 EXIT ;  /* 0x000000000000094d */ /* 0x000fea0003800000 */
[----:B------:R-:W0:Y:S02]  /*0080*/  LDC R13, c[0x0][0x394] ;  /* 0x0000e500ff0d7b82 */ /* 0x000e240000000800 */
[----:B0-----:R-:W-:-:S13]  /*0090*/  ISETP.GE.AND P0, PT, R13, 0x1, PT ;  /* 0x000000010d00780c */ /* 0x001fda0003f06270 */
[----:B------:R-:W-:Y:S05]  /*00a0*/  @!P0 EXIT ;  /* 0x000000000000894d */ /* 0x000fea0003800000 */
[----:B------:R-:W-:Y:S01]  /*00b0*/  LOP3.LUT R13, R13, 0x1, RZ, 0xc0, !PT ;  /* 0x000000010d0d7812 */ /* 0x000fe200078ec0ff */
[----:B------:R-:W0:Y:S06]  /*00c0*/  LDCU.64 UR6, c[0x0][0x358] ;  /* 0x00006b00ff0677ac */ /* 0x000e2c0008000a00 */
.L_x_23:
[----:B012---:R-:W1:Y:S01]  /*00d0*/  LDC.64 R4, c[0x0][0x398] ;  /* 0x0000e600ff047b82 */ /* 0x007e620000000a00 */
[----:B------:R-:W2:Y:S01]  /*00e0*/  LDCU UR4, c[0x0][0x394] ;  /* 0x00007280ff0477ac */ /* 0x000ea20008000800 */
[----:B-1----:R-:W-:-:S05]  /*00f0*/  IMAD.WIDE R4, R14, 0x4, R4 ;  /* 0x000000040e047825 */ /* 0x002fca00078e0204 */
[----:B0-----:R-:W3:Y:S01]  /*0100*/  LDG.E.CONSTANT R12, desc[UR6][R4.64] ;  /* 0x00000006040c7981 */ /* 0x001ee2000c1e9900 */
[----:B--2---:R-:W-:Y:S01]  /*0110*/  UISETP.NE.AND UP0, UPT, UR4, 0x1, UPT ;  /* 0x000000010400788c */ /* 0x004fe2000bf05270 */
[----:B------:R-:W-:Y:S02]  /*0120*/  PLOP3.LUT P0, PT, PT, PT, PT, 0x80, 0x8 ;  /* 0x000000000008781c */ /* 0x000fe40003f0f070 */
[----:B------:R-:W-:Y:S01]  /*0130*/  CS2R R18, SRZ ;  /* 0x0000000000127805 */ /* 0x000fe2000001ff00 */
[----:B------:R-:W-:Y:S02]  /*0140*/  IMAD.MOV.U32 R3, RZ, RZ, 0x7fffffff ;  /* 0x7fffffffff037424 */ /* 0x000fe400078e00ff */
[----:B------:R-:W-:Y:S01]  /*0150*/  IMAD.MOV.U32 R9, RZ, RZ, RZ ;  /* 0x000000ffff097224 */ /* 0x000fe200078e00ff */
[----:B---3--:R-:W-:Y:S02]  /*0160*/  VIMNMX R10, PT, PT, RZ, R12, !PT ;  /* 0x0000000cff0a7248 */ /* 0x008fe40007fe0100 */
[----:B-----5:R-:W-:Y:S05]  /*0170*/  BRA.U !UP0, `(.L_x_0) ;  /* 0x0000000d08287547 */ /* 0x020fea000b800000 */
[----:B------:R-:W0:Y:S01]  /*0180*/  LDC.64 R4, c[0x0][0x380] ;  /* 0x0000e000ff047b82 */ /* 0x000e220000000a00 */
[----:B------:R-:W1:Y:S01]  /*0190*/  LDCU UR5, c[0x0][0x390] ;  /* 0x00007200ff0577ac */ /* 0x000e620008000800 */
[----:B------:R-:W-:Y:S01]  /*01a0*/  IADD3 R3, PT, PT, R10, -0x1, RZ ;  /* 0xffffffff0a037810 */ /* 0x000fe20007ffe0ff */
[----:B------:R-:W-:Y:S02]  /*01b0*/  HFMA2 R19, -RZ, RZ, 0, 0 ;  /* 0x00000000ff137431 */ /* 0x000fe400000001ff */
[----:B------:R-:W-:Y:S01]  /*01c0*/  IMAD.MOV R23, RZ, RZ, -R12 ;  /* 0x000000ffff177224 */ /* 0x000fe200078e0a0c */
[----:B------:R-:W-:Y:S01]  /*01d0*/  ULOP3.LUT UR4, UR4, 0x7ffffffe, URZ, 0xc0, !UPT ;  /* 0x7ffffffe04047892 */ /* 0x000fe2000f8ec0ff */
[----:B------:R-:W-:Y:S01]  /*01e0*/  IMAD.MOV R22, RZ, RZ, -R10 ;  /* 0x000000ffff167224 */ /* 0x000fe200078e0a0a */
[----:B------:R-:W-:Y:S01]  /*01f0*/  PRMT R27, RZ, 0x7610, R27 ;  /* 0x00007610ff1b7816 */ /* 0x000fe2000000001b */
[----:B------:R-:W-:Y:S01]  /*0200*/  IMAD.MOV.U32 R21, RZ, RZ, 0x1 ;  /* 0x00000001ff157424 */ /* 0x000fe200078e00ff */
[----:B------:R-:W-:Y:S01]  /*0210*/  UIADD3 UR4, UPT, UPT, -UR4, URZ, URZ ;  /* 0x000000ff04047290 */ /* 0x000fe2000fffe1ff */
[----:B------:R-:W-:-:S05]  /*0220*/  MOV R2, R14 ;  /* 0x0000000e00027202 */ /* 0x000fca0000000f00 */
[----:B------:R-:W-:Y:S02]  /*0230*/  IMAD.U32 R20, RZ, RZ, UR4 ;  /* 0x00000004ff147e24 */ /* 0x000fe4000f8e00ff */
[----:B-1----:R-:W-:Y:S02]  /*0240*/  IMAD R3, R3, UR5, R14 ;  /* 0x0000000503037c24 */ /* 0x002fe4000f8e020e */
[----:B------:R-:W-:Y:S02]  /*0250*/  VIADD R11, R14, UR5 ;  /* 0x000000050e0b7c36 */ /* 0x000fe40008000000 */
[----:B0-----:R-:W-:-:S04]  /*0260*/  IMAD.WIDE R4, R3, 0x4, R4 ;  /* 0x0000000403047825 */ /* 0x001fc800078e0204 */
[----:B------:R-:W-:-:S07]  /*0270*/  IMAD.MOV.U32 R3, RZ, RZ, 0x7fffffff ;  /* 0x7fffffffff037424 */ /* 0x000fce00078e00ff */
.L_x_17:
[----:B0-234-:R-:W0:Y:S08]  /*0280*/  LDC.64 R6, c[0x0][0x380] ;  /* 0x0000e000ff067b82 */ /* 0x01de300000000a00 */
[----:B-1----:R-:W1:Y:S01]  /*0290*/  LDC.64 R8, c[0x0][0x388] ;  /* 0x0000e200ff087b82 */ /* 0x002e620000000a00 */
[----:B0-----:R-:W-:-:S05]  /*02a0*/  IMAD.WIDE R6, R2, 0x4, R6 ;  /* 0x0000000402067825 */ /* 0x001fca00078e0206 */
[----:B-----5:R0:W5:Y:S01]  /*02b0*/  LDG.E.CONSTANT R25, desc[UR6][R6.64] ;  /* 0x0000000606197981 */ /* 0x020162000c1e9900 */
[----:B-1----:R-:W-:-:S05]  /*02c0*/  IMAD.WIDE R8, R2, 0x4, R8 ;  /* 0x0000000402087825 */ /* 0x002fca00078e0208 */
[----:B------:R0:W5:Y:S01]  /*02d0*/  LDG.E.CONSTANT R24, desc[UR6][R8.64] ;  /* 0x0000000608187981 */ /* 0x000162000c1e9900 */
[----:B------:R-:W-:-:S04]  /*02e0*/  IADD3 R15, PT, PT, R21, -0x1, RZ ;  /* 0xffffffff150f7810 */ /* 0x000fc80007ffe0ff */
[----:B------:R-:W-:Y:S01]  /*02f0*/  ISETP.GT.U32.AND P0, PT, R15, R10, PT ;  /* 0x0000000a0f00720c */ /* 0x000fe20003f04070 */
[----:B------:R-:W-:-:S12]  /*0300*/  BSSY.RECONVERGENT B0, `(.L_x_1) ;  /* 0x000004f000007945 */ /* 0x000fd80003800200 */
[----:B0-----:R-:W-:Y:S05]  /*0310*/  @P0 BRA `(.L_x_2) ;  /* 0x00000000008c0947 */ /* 0x001fea0003800000 */
[----:B------:R-:W0:Y:S01]  /*0320*/  LDC.64 R16, c[0x0][0x3a0] ;  /* 0x0000e800ff107b82 */ /* 0x000e220000000a00 */
[----:B------:R-:W-:Y:S01]  /*0330*/  IMAD.MOV.U32 R29, RZ, RZ, 0x7fffffff ;  /* 0x7fffffffff1d7424 */ /* 0x000fe200078e00ff */
[----:B------:R-:W-:Y:S02]  /*0340*/  ISETP.NE.AND P0, PT, R22, RZ, PT ;  /* 0x000000ff1600720c */ /* 0x000fe40003f05270 */
[----:B------:R-:W-:Y:S01]  /*0350*/  PRMT R26, R27, 0x7610, R26 ;  /* 0x000076101b1a7816 */ /* 0x000fe2000000001a */
[----:B0-----:R-:W-:-:S05]  /*0360*/  IMAD.WIDE R16, R2, 0x4, R16 ;  /* 0x0000000402107825 */ /* 0x001fca00078e0210 */
[----:B------:R3:W-:Y:S05]  /*0370*/  STG.E desc[UR6][R16.64], R29 ;  /* 0x0000001d10007986 */ /* 0x0007ea000c101906 */
[----:B------:R-:W-:Y:S05]  /*0380*/  @P0 BRA `(.L_x_3) ;  /* 0x0000000400180947 */ /* 0x000fea0003800000 */
[----:B------:R-:W-:Y:S01]  /*0390*/  ISETP.GE.AND P0, PT, R12, 0x1, PT ;  /* 0x000000010c00780c */ /* 0x000fe20003f06270 */
[----:B------:R-:W-:-:S12]  /*03a0*/  IMAD.MOV.U32 R26, RZ, RZ, 0x1 ;  /* 0x00000001ff1a7424 */ /* 0x000fd800078e00ff */
[----:B------:R-:W-:Y:S05]  /*03b0*/  @!P0 BRA `(.L_x_3) ;  /* 0x00000004000c8947 */ /* 0x000fea0003800000 */
[----:B---3--:R-:W2:Y:S01]  /*03c0*/  LDG.E.CONSTANT R29, desc[UR6][R4.64] ;  /* 0x00000006041d7981 */ /* 0x008ea2000c1e9900 */
[----:B-----5:R-:W-:-:S04]  /*03d0*/  FSETP.NE.AND P0, PT, |R25|, +INF , PT ;  /* 0x7f8000001900780b */ /* 0x020fc80003f05200 */
[----:B--2---:R-:W-:-:S04]  /*03e0*/  FSETP.EQU.OR P0, PT, |R29|, +INF , !P0 ;  /* 0x7f8000001d00780b */ /* 0x004fc8000470a600 */
[----:B------:R-:W-:-:S04]  /*03f0*/  FSETP.NE.AND P0, PT, |R24|, +INF , !P0 ;  /* 0x7f8000001800780b */ /* 0x000fc80004705200 */
[----:B------:R-:W-:-:S13]  /*0400*/  FSETP.EQ.OR P0, PT, R29, RZ, !P0 ;  /* 0x000000ff1d00720b */ /* 0x000fda0004702400 */
[----:B------:R-:W-:Y:S05]  /*0410*/  @P0 BRA `(.L_x_3) ;  /* 0x0000000000f40947 */ /* 0x000fea0003800000 */
[----:B------:R-:W0:Y:S01]  /*0420*/  MUFU.RCP R3, R29 ;  /* 0x0000001d00037308 */ /* 0x000e220000001000 */
[----:B------:R-:W-:Y:S01]  /*0430*/  FADD R0, R25, -R29 ;  /* 0x8000001d19007221 */ /* 0x000fe20000000000 */
[----:B------:R-:W-:Y:S06]  /*0440*/  BSSY.RECONVERGENT B1, `(.L_x_4) ;  /* 0x000000b000017945 */ /* 0x000fec0003800200 */
[----:B------:R-:W1:Y:S01]  /*0450*/  FCHK P0, R0, R29 ;  /* 0x0000001d00007302 */ /* 0x000e620000000000 */
[----:B0-----:R-:W-:-:S04]  /*0460*/  FFMA R16, -R29, R3, 1 ;  /* 0x3f8000001d107423 */ /* 0x001fc80000000103 */
[----:B------:R-:W-:-:S04]  /*0470*/  FFMA R3, R3, R16, R3 ;  /* 0x0000001003037223 */ /* 0x000fc80000000003 */
[----:B------:R-:W-:-:S04]  /*0480*/  FFMA R16, R0, R3, RZ ;  /* 0x0000000300107223 */ /* 0x000fc800000000ff */
[----:B------:R-:W-:-:S04]  /*0490*/  FFMA R17, -R29, R16, R0 ;  /* 0x000000101d117223 */ /* 0x000fc80000000100 */
[----:B------:R-:W-:Y:S01]  /*04a0*/  FFMA R3, R3, R17, R16 ;  /* 0x0000001103037223 */ /* 0x000fe20000000010 */
[----:B-1----:R-:W-:Y:S06]  /*04b0*/  @!P0 BRA `(.L_x_5) ;  /* 0x00000000000c8947 */ /* 0x002fec0003800000 */
[----:B------:R-:W-:Y:S02]  /*04c0*/  MOV R3, R29 ;  /* 0x0000001d00037202 */ /* 0x000fe40000000f00 */
[----:B------:R-:W-:-:S07]  /*04d0*/  MOV R29, 0x4f0 ;  /* 0x000004f0001d7802 */ /* 0x000fce0000000f00 */
[----:B------:R-:W-:Y:S05]  /*04e0*/  CALL.REL.NOINC `($__internal_0_$__cuda_sm3x_div_rn_noftz_f32_slowpath) ;  /* 0x0000000c00387944 */ /* 0x000fea0003c00000 */
.L_x_5:
[----:B------:R-:W-:Y:S05]  /*04f0*/  BSYNC.RECONVERGENT B1 ;  /* 0x0000000000017941 */ /* 0x000fea0003800200 */
.L_x_4:
[----:B------:R-:W-:Y:S01]  /*0500*/  FMUL R18, R24, R3 ;  /* 0x0000000318127220 */ /* 0x000fe20000400000 */
[----:B------:R-:W-:Y:S01]  /*0510*/  IMAD.MOV.U32 R3, RZ, RZ, R25 ;  /* 0x000000ffff037224 */ /* 0x000fe200078e0019 */
[----:B------:R-:W-:Y:S01]  /*0520*/  PRMT R26, R27, 0x7610, R26 ;  /* 0x000076101b1a7816 */ /* 0x000fe2000000001a */
[----:B------:R-:W-:Y:S01]  /*0530*/  IMAD.MOV.U32 R19, RZ, RZ, RZ ;  /* 0x000000ffff137224 */ /* 0x000fe200078e00ff */
[----:B------:R-:W-:Y:S06]  /*0540*/  BRA `(.L_x_3) ;  /* 0x0000000000a87947 */ /* 0x000fec0003800000 */
.L_x_2:
[----:B------:R-:W-:Y:S01]  /*0550*/  LOP3.LUT P0, RZ, R27, 0xff, RZ, 0xc0, !PT ;  /* 0x000000ff1bff7812 */ /* 0x000fe2000780c0ff */
[----:B------:R-:W-:-:S12]  /*0560*/  IMAD.MOV.U32 R26, RZ, RZ, 0x1 ;  /* 0x00000001ff1a7424 */ /* 0x000fd800078e00ff */
[----:B------:R-:W0:Y:S01]  /*0570*/  @P0 LDC.64 R16, c[0x0][0x3a0] ;  /* 0x0000e800ff100b82 */ /* 0x000e220000000a00 */
[----:B------:R-:W-:Y:S01]  /*0580*/  @P0 MOV R27, 0x7fffffff ;  /* 0x7fffffff001b0802 */ /* 0x000fe20000000f00 */
[----:B0-----:R-:W-:-:S05]  /*0590*/  @P0 IMAD.WIDE R16, R2, 0x4, R16 ;  /* 0x0000000402100825 */ /* 0x001fca00078e0210 */
[----:B------:R0:W-:Y:S01]  /*05a0*/  @P0 STG.E desc[UR6][R16.64], R27 ;  /* 0x0000001b10000986 */ /* 0x0001e2000c101906 */
[----:B------:R-:W-:Y:S05]  /*05b0*/  @P0 BRA `(.L_x_3) ;  /* 0x00000000008c0947 */ /* 0x000fea0003800000 */
[----:B-----5:R-:W-:-:S04]  /*05c0*/  FSETP.NE.AND P0, PT, |R25|, +INF , PT ;  /* 0x7f8000001900780b */ /* 0x020fc80003f05200 */
[----:B------:R-:W-:-:S04]  /*05d0*/  FSETP.EQU.OR P0, PT, |R3|, +INF , !P0 ;  /* 0x7f8000000300780b */ /* 0x000fc8000470a600 */
[----:B------:R-:W-:-:S04]  /*05e0*/  FSETP.EQU.OR P0, PT, |R24|, +INF , P0 ;  /* 0x7f8000001800780b */ /* 0x000fc8000070a600 */
[----:B------:R-:W-:-:S13]  /*05f0*/  FSETP.EQ.OR P0, PT, R3, RZ, P0 ;  /* 0x000000ff0300720b */ /* 0x000fda0000702400 */
[----:B------:R-:W-:Y:S05]  /*0600*/  @P0 BRA `(.L_x_6) ;  /* 0x0000000000640947 */ /* 0x000fea0003800000 */
[----:B0-----:R-:W0:Y:S01]  /*0610*/  MUFU.RCP R16, R3 ;  /* 0x0000000300107308 */ /* 0x001e220000001000 */
[C---:B------:R-:W-:Y:S01]  /*0620*/  FADD R0, -R3.reuse, R25 ;  /* 0x0000001903007221 */ /* 0x040fe20000000100 */
        /* <DEDUP_REMOVED lines=8> */
[----:B------:R-:W-:-:S07]  /*06b0*/  MOV R29, 0x6d0 ;  /* 0x000006d0001d7802 */ /* 0x000fce0000000f00 */
[----:B------:R-:W-:Y:S05]  /*06c0*/  CALL.REL.NOINC `($__internal_0_$__cuda_sm3x_div_rn_noftz_f32_slowpath) ;  /* 0x0000000800c07944 */ /* 0x000fea0003c00000 */
[----:B------:R-:W-:-:S07]  /*06d0*/  IMAD.MOV.U32 R26, RZ, RZ, R3 ;  /* 0x000000ffff1a7224 */ /* 0x000fce00078e0003 */
.L_x_8:
[----:B------:R-:W-:Y:S05]  /*06e0*/  BSYNC.RECONVERGENT B1 ;  /* 0x0000000000017941 */ /* 0x000fea0003800200 */
.L_x_7:
[----:B------:R-:W0:Y:S01]  /*06f0*/  LDC.64 R16, c[0x0][0x3a0] ;  /* 0x0000e800ff107b82 */ /* 0x000e220000000a00 */
[----:B------:R-:W-:Y:S01]  /*0700*/  FFMA R19, R24, R26, -R19 ;  /* 0x0000001a18137223 */ /* 0x000fe20000000813 */
[----:B------:R-:W-:Y:S02]  /*0710*/  MOV R3, R25 ;  /* 0x0000001900037202 */ /* 0x000fe40000000f00 */
[----:B------:R-:W-:Y:S01]  /*0720*/  PRMT R26, RZ, 0x7610, R26 ;  /* 0x00007610ff1a7816 */ /* 0x000fe2000000001a */
[----:B------:R-:W-:-:S04]  /*0730*/  FADD R27, R18, R19 ;  /* 0x00000013121b7221 */ /* 0x000fc80000000000 */
[--C-:B------:R-:W-:Y:S01]  /*0740*/  FADD R0, -R18, R27.reuse ;  /* 0x0000001b12007221 */ /* 0x100fe20000000100 */
[----:B------:R-:W-:-:S03]  /*0750*/  IMAD.MOV.U32 R18, RZ, RZ, R27 ;  /* 0x000000ffff127224 */ /* 0x000fc600078e001b */
[----:B------:R-:W-:Y:S01]  /*0760*/  FADD R19, -R19, R0 ;  /* 0x0000000013137221 */ /* 0x000fe20000000100 */
[----:B0-----:R-:W-:-:S05]  /*0770*/  IMAD.WIDE R16, R2, 0x4, R16 ;  /* 0x0000000402107825 */ /* 0x001fca00078e0210 */
[----:B------:R1:W-:Y:S01]  /*0780*/  STG.E desc[UR6][R16.64], R27 ;  /* 0x0000001b10007986 */ /* 0x0003e2000c101906 */
[----:B------:R-:W-:Y:S05]  /*0790*/  BRA `(.L_x_3) ;  /* 0x0000000000147947 */ /* 0x000fea0003800000 */
.L_x_6:
[----:B0-----:R-:W0:Y:S01]  /*07a0*/  LDC.64 R16, c[0x0][0x3a0] ;  /* 0x0000e800ff107b82 */ /* 0x001e220000000a00 */
[----:B------:R-:W-:Y:S02]  /*07b0*/  IMAD.MOV.U32 R25, RZ, RZ, 0x7fffffff ;  /* 0x7fffffffff197424 */ /* 0x000fe400078e00ff */
[----:B------:R-:W-:Y:S02]  /*07c0*/  HFMA2 R26, -RZ, RZ, 0, 5.9604644775390625e-08 ;  /* 0x00000001ff1a7431 */ /* 0x000fe400000001ff */
[----:B0-----:R-:W-:-:S05]  /*07d0*/  IMAD.WIDE R16, R2, 0x4, R16 ;  /* 0x0000000402107825 */ /* 0x001fca00078e0210 */
[----:B------:R2:W-:Y:S02]  /*07e0*/  STG.E desc[UR6][R16.64], R25 ;  /* 0x0000001910007986 */ /* 0x0005e4000c101906 */
.L_x_3:
[----:B------:R-:W-:Y:S05]  /*07f0*/  BSYNC.RECONVERGENT B0 ;  /* 0x0000000000007941 */ /* 0x000fea0003800200 */
.L_x_1:
[----:B--2--5:R-:W0:Y:S02]  /*0800*/  LDC R25, c[0x0][0x390] ;  /* 0x0000e400ff197b82 */ /* 0x024e240000000800 */
[----:B01-3--:R-:W-:-:S06]  /*0810*/  IMAD.WIDE R16, R25, 0x4, R6 ;  /* 0x0000000419107825 */ /* 0x00bfcc00078e0206 */
[----:B------:R-:W0:Y:S01]  /*0820*/  LDC.64 R6, c[0x0][0x3a0] ;  /* 0x0000e800ff067b82 */ /* 0x000e220000000a00 */
[----:B------:R-:W-:Y:S01]  /*0830*/  IMAD.WIDE R8, R25, 0x4, R8 ;  /* 0x0000000419087825 */ /* 0x000fe200078e0208 */
[----:B------:R1:W5:Y:S04]  /*0840*/  LDG.E.CONSTANT R24, desc[UR6][R16.64] ;  /* 0x0000000610187981 */ /* 0x000368000c1e9900 */
[----:B------:R1:W5:Y:S01]  /*0850*/  LDG.E.CONSTANT R28, desc[UR6][R8.64] ;  /* 0x00000006081c7981 */ /* 0x000362000c1e9900 */
[----:B------:R-:W-:Y:S01]  /*0860*/  ISETP.GT.AND P0, PT, R12, R15, PT ;  /* 0x0000000f0c00720c */ /* 0x000fe20003f04270 */
[----:B------:R-:W-:-:S12]  /*0870*/  BSSY.RECONVERGENT B0, `(.L_x_9) ;  /* 0x000004d000007945 */ /* 0x000fd80003800200 */
[----:B-1----:R-:W-:Y:S05]  /*0880*/  @!P0 BRA `(.L_x_10) ;  /* 0x0000000000888947 */ /* 0x002fea0003800000 */
[----:B0-----:R-:W-:Y:S01]  /*0890*/  IMAD.WIDE R6, R11, 0x4, R6 ;  /* 0x000000040b067825 */ /* 0x001fe200078e0206 */
[----:B------:R-:W-:Y:S02]  /*08a0*/  ISETP.NE.AND P0, PT, R23, -0x1, PT ;  /* 0xffffffff1700780c */ /* 0x000fe40003f05270 */
[----:B------:R-:W-:Y:S01]  /*08b0*/  PRMT R27, R26, 0x7610, R27 ;  /* 0x000076101a1b7816 */ /* 0x000fe2000000001b */
[----:B------:R-:W-:-:S05]  /*08c0*/  IMAD.MOV.U32 R9, RZ, RZ, 0x7fffffff ;  /* 0x7fffffffff097424 */ /* 0x000fca00078e00ff */
[----:B------:R4:W-:Y:S05]  /*08d0*/  STG.E desc[UR6][R6.64], R9 ;  /* 0x0000000906007986 */ /* 0x0009ea000c101906 */
[----:B------:R-:W-:Y:S05]  /*08e0*/  @P0 BRA `(.L_x_11) ;  /* 0x0000000400140947 */ /* 0x000fea0003800000 */
[----:B------:R-:W-:Y:S01]  /*08f0*/  ISETP.GE.AND P0, PT, R12, 0x1, PT ;  /* 0x000000010c00780c */ /* 0x000fe20003f06270 */
[----:B------:R-:W-:-:S12]  /*0900*/  IMAD.MOV.U32 R27, RZ, RZ, 0x1 ;  /* 0x00000001ff1b7424 */ /* 0x000fd800078e00ff */
[----:B------:R-:W-:Y:S05]  /*0910*/  @!P0 BRA `(.L_x_11) ;  /* 0x0000000400088947 */ /* 0x000fea0003800000 */
[----:B----4-:R-:W2:Y:S01]  /*0920*/  LDG.E.CONSTANT R9, desc[UR6][R4.64] ;  /* 0x0000000604097981 */ /* 0x010ea2000c1e9900 */
        /* <DEDUP_REMOVED lines=18> */
.L_x_13:
[----:B------:R-:W-:Y:S05]  /*0a50*/  BSYNC.RECONVERGENT B1 ;  /* 0x0000000000017941 */ /* 0x000fea0003800200 */
.L_x_12:
[----:B------:R-:W-:Y:S01]  /*0a60*/  FMUL R18, R28, R3 ;  /* 0x000000031c127220 */ /* 0x000fe20000400000 */
[----:B------:R-:W-:Y:S01]  /*0a70*/  IMAD.MOV.U32 R3, RZ, RZ, R24 ;  /* 0x000000ffff037224 */ /* 0x000fe200078e0018 */
[----:B------:R-:W-:Y:S01]  /*0a80*/  PRMT R27, R26, 0x7610, R27 ;  /* 0x000076101a1b7816 */ /* 0x000fe2000000001b */
[----:B------:R-:W-:Y:S01]  /*0a90*/  IMAD.MOV.U32 R19, RZ, RZ, RZ ;  /* 0x000000ffff137224 */ /* 0x000fe200078e00ff */
[----:B------:R-:W-:Y:S06]  /*0aa0*/  BRA `(.L_x_11) ;  /* 0x0000000000a47947 */ /* 0x000fec0003800000 */
.L_x_10:
[----:B------:R-:W-:Y:S01]  /*0ab0*/  LOP3.LUT P0, RZ, R26, 0xff, RZ, 0xc0, !PT ;  /* 0x000000ff1aff7812 */ /* 0x000fe2000780c0ff */
[----:B------:R-:W-:-:S12]  /*0ac0*/  IMAD.MOV.U32 R27, RZ, RZ, 0x1 ;  /* 0x00000001ff1b7424 */ /* 0x000fd800078e00ff */
[----:B------:R-:W1:Y:S01]  /*0ad0*/  @P0 LDC.64 R8, c[0x0][0x3a0] ;  /* 0x0000e800ff080b82 */ /* 0x000e620000000a00 */
[----:B------:R-:W-:Y:S01]  /*0ae0*/  @P0 MOV R15, 0x7fffffff ;  /* 0x7fffffff000f0802 */ /* 0x000fe20000000f00 */
[----:B-1----:R-:W-:-:S05]  /*0af0*/  @P0 IMAD.WIDE R8, R11, 0x4, R8 ;  /* 0x000000040b080825 */ /* 0x002fca00078e0208 */
[----:B------:R1:W-:Y:S01]  /*0b00*/  @P0 STG.E desc[UR6][R8.64], R15 ;  /* 0x0000000f08000986 */ /* 0x0003e2000c101906 */
[----:B------:R-:W-:Y:S05]  /*0b10*/  @P0 BRA `(.L_x_11) ;  /* 0x0000000000880947 */ /* 0x000fea0003800000 */
[----:B-----5:R-:W-:-:S04]  /*0b20*/  FSETP.NE.AND P0, PT, |R24|, +INF , PT ;  /* 0x7f8000001800780b */ /* 0x020fc80003f05200 */
[----:B------:R-:W-:-:S04]  /*0b30*/  FSETP.EQU.OR P0, PT, |R3|, +INF , !P0 ;  /* 0x7f8000000300780b */ /* 0x000fc8000470a600 */
[----:B------:R-:W-:-:S04]  /*0b40*/  FSETP.EQU.OR P0, PT, |R28|, +INF , P0 ;  /* 0x7f8000001c00780b */ /* 0x000fc8000070a600 */
[----:B------:R-:W-:-:S13]  /*0b50*/  FSETP.EQ.OR P0, PT, R3, RZ, P0 ;  /* 0x000000ff0300720b */ /* 0x000fda0000702400 */
[----:B------:R-:W-:Y:S05]  /*0b60*/  @P0 BRA `(.L_x_14) ;  /* 0x0000000000640947 */ /* 0x000fea0003800000 */
[----:B------:R-:W1:Y:S01]  /*0b70*/  MUFU.RCP R0, R3 ;  /* 0x0000000300007308 */ /* 0x000e620000001000 */
[C---:B------:R-:W-:Y:S01]  /*0b80*/  FADD R16, -R3.reuse, R24 ;  /* 0x0000001803107221 */ /* 0x040fe20000000100 */
[----:B------:R-:W-:Y:S06]  /*0b90*/  BSSY.RECONVERGENT B1, `(.L_x_15) ;  /* 0x000000c000017945 */ /* 0x000fec0003800200 */
[----:B------:R-:W2:Y:S01]  /*0ba0*/  FCHK P0, R16, R3 ;  /* 0x0000000310007302 */ /* 0x000ea20000000000 */
[----:B-1----:R-:W-:-:S04]  /*0bb0*/  FFMA R9, -R3, R0, 1 ;  /* 0x3f80000003097423 */ /* 0x002fc80000000100 */
[----:B------:R-:W-:-:S04]  /*0bc0*/  FFMA R0, R0, R9, R0 ;  /* 0x0000000900007223 */ /* 0x000fc80000000000 */
[----:B------:R-:W-:-:S04]  /*0bd0*/  FFMA R8, R0, R16, RZ ;  /* 0x0000001000087223 */ /* 0x000fc800000000ff */
[----:B------:R-:W-:-:S04]  /*0be0*/  FFMA R9, -R3, R8, R16 ;  /* 0x0000000803097223 */ /* 0x000fc80000000110 */
[----:B------:R-:W-:Y:S01]  /*0bf0*/  FFMA R0, R0, R9, R8 ;  /* 0x0000000900007223 */ /* 0x000fe20000000008 */
[----:B--2---:R-:W-:Y:S06]  /*0c00*/  @!P0 BRA `(.L_x_16) ;  /* 0x0000000000108947 */ /* 0x004fec0003800000 */
[----:B------:R-:W-:Y:S01]  /*0c10*/  IMAD.MOV.U32 R0, RZ, RZ, R16 ;  /* 0x000000ffff007224 */ /* 0x000fe200078e0010 */
[----:B------:R-:W-:-:S07]  /*0c20*/  MOV R29, 0xc40 ;  /* 0x00000c40001d7802 */ /* 0x000fce0000000f00 */
[----:B0-----:R-:W-:Y:S05]  /*0c30*/  CALL.REL.NOINC `($__internal_0_$__cuda_sm3x_div_rn_noftz_f32_slowpath) ;  /* 0x0000000400647944 */ /* 0x001fea0003c00000 */
[----:B------:R-:W-:-:S07]  /*0c40*/  MOV R0, R3 ;  /* 0x0000000300007202 */ /* 0x000fce0000000f00 */
.L_x_16:
[----:B------:R-:W-:Y:S05]  /*0c50*/  BSYNC.RECONVERGENT B1 ;  /* 0x0000000000017941 */ /* 0x000fea0003800200 */
.L_x_15:
[----:B------:R-:W-:Y:S01]  /*0c60*/  FFMA R19, R28, R0, -R19 ;  /* 0x000000001c137223 */ /* 0x000fe20000000813 */
[----:B0-----:R-:W-:Y:S01]  /*0c70*/  IMAD.WIDE R6, R11, 0x4, R6 ;  /* 0x000000040b067825 */ /* 0x001fe200078e0206 */
[----:B------:R-:W-:-:S03]  /*0c80*/  PRMT R27, RZ, 0x7610, R27 ;  /* 0x00007610ff1b7816 */ /* 0x000fc6000000001b */
[----:B------:R-:W-:Y:S01]  /*0c90*/  FADD R9, R18, R19 ;  /* 0x0000001312097221 */ /* 0x000fe20000000000 */
[----:B------:R-:W-:-:S03]  /*0ca0*/  IMAD.MOV.U32 R3, RZ, RZ, R24 ;  /* 0x000000ffff037224 */ /* 0x000fc600078e0018 */
[--C-:B------:R-:W-:Y:S01]  /*0cb0*/  FADD R0, -R18, R9.reuse ;  /* 0x0000000912007221 */ /* 0x100fe20000000100 */
[----:B------:R2:W-:Y:S01]  /*0cc0*/  STG.E desc[UR6][R6.64], R9 ;  /* 0x0000000906007986 */ /* 0x0005e2000c101906 */
[----:B------:R-:W-:Y:S02]  /*0cd0*/  IMAD.MOV.U32 R18, RZ, RZ, R9 ;  /* 0x000000ffff127224 */ /* 0x000fe400078e0009 */
[----:B------:R-:W-:Y:S01]  /*0ce0*/  FADD R19, -R19, R0 ;  /* 0x0000000013137221 */ /* 0x000fe20000000100 */
[----:B------:R-:W-:Y:S06]  /*0cf0*/  BRA `(.L_x_11) ;  /* 0x0000000000107947 */ /* 0x000fec0003800000 */
.L_x_14:
[----:B0-----:R-:W-:Y:S01]  /*0d00*/  IMAD.WIDE R6, R11, 0x4, R6 ;  /* 0x000000040b067825 */ /* 0x001fe200078e0206 */
[----:B-1----:R-:W-:-:S03]  /*0d10*/  MOV R9, 0x7fffffff ;  /* 0x7fffffff00097802 */ /* 0x002fc60000000f00 */
[----:B------:R-:W-:Y:S02]  /*0d20*/  IMAD.MOV.U32 R27, RZ, RZ, 0x1 ;  /* 0x00000001ff1b7424 */ /* 0x000fe400078e00ff */
[----:B------:R3:W-:Y:S05]  /*0d30*/  STG.E desc[UR6][R6.64], R9 ;  /* 0x0000000906007986 */ /* 0x0007ea000c101906 */
.L_x_11:
[----:B------:R-:W-:Y:S05]  /*0d40*/  BSYNC.RECONVERGENT B0 ;  /* 0x0000000000007941 */ /* 0x000fea0003800200 */
.L_x_9:
[----:B------:R-:W-:Y:S01]  /*0d50*/  VIADD R20, R20, 0x2 ;  /* 0x0000000214147836 */ /* 0x000fe20000000000 */
[C---:B------:R-:W-:Y:S01]  /*0d60*/  LEA R11, R25.reuse, R11, 0x1 ;  /* 0x0000000b190b7211 */ /* 0x040fe200078e08ff */
[----:B------:R-:W-:Y:S01]  /*0d70*/  IMAD R2, R25, 0x2, R2 ;  /* 0x0000000219027824 */ /* 0x000fe200078e0202 */
[----:B------:R-:W-:Y:S01]  /*0d80*/  IADD3 R23, PT, PT, R23, 0x2, RZ ;  /* 0x0000000217177810 */ /* 0x000fe20007ffe0ff */
[----:B------:R-:W-:Y:S01]  /*0d90*/  VIADD R21, R21, 0x2 ;  /* 0x0000000215157836 */ /* 0x000fe20000000000 */
[----:B------:R-:W-:Y:S01]  /*0da0*/  ISETP.NE.AND P0, PT, R20, RZ, PT ;  /* 0x000000ff1400720c */ /* 0x000fe20003f05270 */
[----:B------:R-:W-:-:S12]  /*0db0*/  VIADD R22, R22, 0x2 ;  /* 0x0000000216167836 */ /* 0x000fd80000000000 */
[----:B------:R-:W-:Y:S05]  /*0dc0*/  @P0 BRA `(.L_x_17) ;  /* 0xfffffff4002c0947 */ /* 0x000fea000383ffff */
[----:B------:R-:W0:Y:S01]  /*0dd0*/  LDCU UR4, c[0x0][0x394] ;  /* 0x00007280ff0477ac */ /* 0x000e220008000800 */
[----:B------:R-:W-:-:S04]  /*0de0*/  LOP3.LUT P0, RZ, R27, 0xff, RZ, 0xc0, !PT ;  /* 0x000000ff1bff7812 */ /* 0x000fc8000780c0ff */
[----:B------:R-:W-:Y:S01]  /*0df0*/  PLOP3.LUT P0, PT, P0, PT, PT, 0x8, 0x80 ;  /* 0x000000000080781c */ /* 0x000fe2000070e170 */
[----:B0-----:R-:W-:-:S06]  /*0e00*/  ULOP3.LUT UR4, UR4, 0x7ffffffe, URZ, 0xc0, !UPT ;  /* 0x7ffffffe04047892 */ /* 0x001fcc000f8ec0ff */
[----:B-1234-:R-:W-:-:S07]  /*0e10*/  IMAD.U32 R9, RZ, RZ, UR4 ;  /* 0x00000004ff097e24 */ /* 0x01efce000f8e00ff */
.L_x_0:
[----:B------:R-:W-:-:S13]  /*0e20*/  ISETP.NE.U32.AND P1, PT, R13, 0x1, PT ;  /* 0x000000010d00780c */ /* 0x000fda0003f25070 */
[----:B------:R-:W-:Y:S05]  /*0e30*/  @P1 BRA `(.L_x_18) ;  /* 0x0000000000c81947 */ /* 0x000fea0003800000 */
[C---:B------:R-:W-:Y:S01]  /*0e40*/  ISETP.GT.U32.AND P1, PT, R9.reuse, R10, PT ;  /* 0x0000000a0900720c */ /* 0x040fe20003f24070 */
[----:B------:R-:W0:Y:S01]  /*0e50*/  LDCU UR4, c[0x0][0x390] ;  /* 0x00007200ff0477ac */ /* 0x000e220008000800 */
[----:B------:R-:W-:Y:S11]  /*0e60*/  BSSY.RECONVERGENT B0, `(.L_x_18) ;  /* 0x000002f000007945 */ /* 0x000ff60003800200 */
[----:B------:R-:W1:Y:S01]  /*0e70*/  @!P1 LDC.64 R6, c[0x0][0x3a0] ;  /* 0x0000e800ff069b82 */ /* 0x000e620000000a00 */
[----:B------:R-:W-:Y:S01]  /*0e80*/  @!P1 MOV R5, 0x7fffffff ;  /* 0x7fffffff00059802 */ /* 0x000fe20000000f00 */
[----:B0-----:R-:W-:-:S04]  /*0e90*/  IMAD R4, R9, UR4, R14 ;  /* 0x0000000409047c24 */ /* 0x001fc8000f8e020e */
[----:B-1----:R-:W-:-:S05]  /*0ea0*/  @!P1 IMAD.WIDE R6, R4, 0x4, R6 ;  /* 0x0000000404069825 */ /* 0x002fca00078e0206 */
[----:B------:R0:W-:Y:S01]  /*0eb0*/  @!P1 STG.E desc[UR6][R6.64], R5 ;  /* 0x0000000506009986 */ /* 0x0001e2000c101906 */
[----:B------:R-:W-:Y:S05]  /*0ec0*/  @!P1 BRA `(.L_x_19) ;  /* 0x0000000000a09947 */ /* 0x000fea0003800000 */
[----:B0-----:R-:W0:Y:S01]  /*0ed0*/  @!P0 LDC.64 R6, c[0x0][0x3a0] ;  /* 0x0000e800ff068b82 */ /* 0x001e220000000a00 */
[----:B------:R-:W-:Y:S02]  /*0ee0*/  @!P0 IMAD.MOV.U32 R5, RZ, RZ, 0x7fffffff ;  /* 0x7fffffffff058424 */ /* 0x000fe400078e00ff */
[----:B0-----:R-:W-:-:S05]  /*0ef0*/  @!P0 IMAD.WIDE R6, R4, 0x4, R6 ;  /* 0x0000000404068825 */ /* 0x001fca00078e0206 */
[----:B------:R1:W-:Y:S01]  /*0f00*/  @!P0 STG.E desc[UR6][R6.64], R5 ;  /* 0x0000000506008986 */ /* 0x0003e2000c101906 */
[----:B------:R-:W-:Y:S05]  /*0f10*/  @!P0 BRA `(.L_x_19) ;  /* 0x00000000008c8947 */ /* 0x000fea0003800000 */
[----:B-1----:R-:W0:Y:S08]  /*0f20*/  LDC.64 R6, c[0x0][0x380] ;  /* 0x0000e000ff067b82 */ /* 0x002e300000000a00 */
[----:B------:R-:W1:Y:S01]  /*0f30*/  LDC.64 R8, c[0x0][0x388] ;  /* 0x0000e200ff087b82 */ /* 0x000e620000000a00 */
[----:B0-----:R-:W-:-:S05]  /*0f40*/  IMAD.WIDE R6, R4, 0x4, R6 ;  /* 0x0000000404067825 */ /* 0x001fca00078e0206 */
[----:B------:R-:W2:Y:S01]  /*0f50*/  LDG.E.CONSTANT R0, desc[UR6][R6.64] ;  /* 0x0000000606007981 */ /* 0x000ea2000c1e9900 */
[----:B-1----:R-:W-:-:S05]  /*0f60*/  IMAD.WIDE R8, R4, 0x4, R8 ;  /* 0x0000000404087825 */ /* 0x002fca00078e0208 */
[----:B------:R-:W3:Y:S01]  /*0f70*/  LDG.E.CONSTANT R2, desc[UR6][R8.64] ;  /* 0x0000000608027981 */ /* 0x000ee2000c1e9900 */
[----:B--2---:R-:W-:-:S04]  /*0f80*/  FSETP.NE.AND P0, PT, |R0|, +INF , PT ;  /* 0x7f8000000000780b */ /* 0x004fc80003f05200 */
[----:B------:R-:W-:-:S04]  /*0f90*/  FSETP.EQU.OR P0, PT, |R3|, +INF , !P0 ;  /* 0x7f8000000300780b */ /* 0x000fc8000470a600 */
[----:B---3--:R-:W-:-:S04]  /*0fa0*/  FSETP.EQU.OR P0, PT, |R2|, +INF , P0 ;  /* 0x7f8000000200780b */ /* 0x008fc8000070a600 */
[----:B------:R-:W-:-:S13]  /*0fb0*/  FSETP.EQ.OR P0, PT, R3, RZ, P0 ;  /* 0x000000ff0300720b */ /* 0x000fda0000702400 */
[----:B------:R-:W-:Y:S05]  /*0fc0*/  @P0 BRA `(.L_x_20) ;  /* 0x0000000000500947 */ /* 0x000fea0003800000 */
[----:B------:R-:W0:Y:S01]  /*0fd0*/  MUFU.RCP R6, R3 ;  /* 0x0000000300067308 */ /* 0x000e220000001000 */
[----:B------:R-:W-:Y:S01]  /*0fe0*/  FADD R0, R0, -R3 ;  /* 0x8000000300007221 */ /* 0x000fe20000000000 */
[----:B------:R-:W-:Y:S06]  /*0ff0*/  BSSY.RECONVERGENT B1, `(.L_x_21) ;  /* 0x000000b000017945 */ /* 0x000fec0003800200 */
[----:B------:R-:W1:Y:S01]  /*1000*/  FCHK P0, R0, R3 ;  /* 0x0000000300007302 */ /* 0x000e620000000000 */
[----:B0-----:R-:W-:-:S04]  /*1010*/  FFMA R5, R6, -R3, 1 ;  /* 0x3f80000006057423 */ /* 0x001fc80000000803 */
[----:B------:R-:W-:-:S04]  /*1020*/  FFMA R5, R6, R5, R6 ;  /* 0x0000000506057223 */ /* 0x000fc80000000006 */
[----:B------:R-:W-:-:S04]  /*1030*/  FFMA R6, R0, R5, RZ ;  /* 0x0000000500067223 */ /* 0x000fc800000000ff */
[----:B------:R-:W-:-:S04]  /*1040*/  FFMA R7, R6, -R3, R0 ;  /* 0x8000000306077223 */ /* 0x000fc80000000000 */
[----:B------:R-:W-:Y:S01]  /*1050*/  FFMA R5, R5, R7, R6 ;  /* 0x0000000705057223 */ /* 0x000fe20000000006 */
[----:B-1----:R-:W-:Y:S06]  /*1060*/  @!P0 BRA `(.L_x_22) ;  /* 0x00000000000c8947 */ /* 0x002fec0003800000 */
[----:B------:R-:W-:-:S07]  /*1070*/  MOV R29, 0x1090 ;  /* 0x00001090001d7802 */ /* 0x000fce0000000f00 */
[----:B-----5:R-:W-:Y:S05]  /*1080*/  CALL.REL.NOINC `($__internal_0_$__cuda_sm3x_div_rn_noftz_f32_slowpath) ;  /* 0x0000000000507944 */ /* 0x020fea0003c00000 */
[----:B------:R-:W-:-:S07]  /*1090*/  IMAD.MOV.U32 R5, RZ, RZ, R3 ;  /* 0x000000ffff057224 */ /* 0x000fce00078e0003 */
.L_x_22:
[----:B------:R-:W-:Y:S05]  /*10a0*/  BSYNC.RECONVERGENT B1 ;  /* 0x0000000000017941 */ /* 0x000fea0003800200 */
.L_x_21:
[----:B------:R-:W0:Y:S01]  /*10b0*/  LDC.64 R6, c[0x0][0x3a0] ;  /* 0x0000e800ff067b82 */ /* 0x000e220000000a00 */
[----:B------:R-:W-:-:S04]  /*10c0*/  FFMA R5, R2, R5, -R19 ;  /* 0x0000000502057223 */ /* 0x000fc80000000813 */
[----:B------:R-:W-:Y:S01]  /*10d0*/  FADD R5, R5, R18 ;  /* 0x0000001205057221 */ /* 0x000fe20000000000 */
[----:B0-----:R-:W-:-:S05]  /*10e0*/  IMAD.WIDE R6, R4, 0x4, R6 ;  /* 0x0000000404067825 */ /* 0x001fca00078e0206 */
[----:B------:R2:W-:Y:S01]  /*10f0*/  STG.E desc[UR6][R6.64], R5 ;  /* 0x0000000506007986 */ /* 0x0005e2000c101906 */
[----:B------:R-:W-:Y:S05]  /*1100*/  BRA `(.L_x_19) ;  /* 0x0000000000107947 */ /* 0x000fea0003800000 */
.L_x_20:
[----:B------:R-:W0:Y:S01]  /*1110*/  LDC.64 R2, c[0x0][0x3a0] ;  /* 0x0000e800ff027b82 */ /* 0x000e220000000a00 */
[----:B------:R-:W-:Y:S01]  /*1120*/  MOV R5, 0x7fffffff ;  /* 0x7fffffff00057802 */ /* 0x000fe20000000f00 */
[----:B0-----:R-:W-:-:S05]  /*1130*/  IMAD.WIDE R2, R4, 0x4, R2 ;  /* 0x0000000404027825 */ /* 0x001fca00078e0202 */
[----:B------:R3:W-:Y:S02]  /*1140*/  STG.E desc[UR6][R2.64], R5 ;  /* 0x0000000502007986 */ /* 0x0007e4000c101906 */
.L_x_19:
[----:B------:R-:W-:Y:S05]  /*1150*/  BSYNC.RECONVERGENT B0 ;  /* 0x0000000000007941 */ /* 0x000fea0003800200 */
.L_x_18:
[----:B------:R-:W4:Y:S01]  /*1160*/  LDCU UR4, c[0x0][0x360] ;  /* 0x00006c00ff0477ac */ /* 0x000f220008000800 */
[----:B---3--:R-:W4:Y:S01]  /*1170*/  LDC R3, c[0x0][0x370] ;  /* 0x0000dc00ff037b82 */ /* 0x008f220000000800 */
[----:B------:R-:W3:Y:S01]  /*1180*/  LDCU UR5, c[0x0][0x390] ;  /* 0x00007200ff0577ac */ /* 0x000ee20008000800 */
[----:B----4-:R-:W-:-:S05]  /*1190*/  IMAD R14, R3, UR4, R14 ;  /* 0x00000004030e7c24 */ /* 0x010fca000f8e020e */
[----:B---3--:R-:W-:-:S13]  /*11a0*/  ISETP.GE.AND P0, PT, R14, UR5, PT ;  /* 0x000000050e007c0c */ /* 0x008fda000bf06270 */
[----:B------:R-:W-:Y:S05]  /*11b0*/  @!P0 BRA `(.L_x_23) ;  /* 0xffffffec00c48947 */ /* 0x000fea000383ffff */
[----:B------:R-:W-:Y:S05]  /*11c0*/  EXIT ;  /* 0x000000000000794d */ /* 0x000fea0003800000 */
        .weak           $__internal_0_$__cuda_sm3x_div_rn_noftz_f32_slowpath
        .type           $__internal_0_$__cuda_sm3x_div_rn_noftz_f32_slowpath,@function
        .size           $__internal_0_$__cuda_sm3x_div_rn_noftz_f32_slowpath,(.L_x_72 - $__internal_0_$__cuda_sm3x_div_rn_noftz_f32_slowpath)
$__internal_0_$__cuda_sm3x_div_rn_noftz_f32_slowpath:
[----:B------:R-:W-:Y:S01]  /*11d0*/  SHF.R.U32.HI R17, RZ, 0x17, R3 ;  /* 0x00000017ff117819 */ /* 0x000fe20000011603 */
[----:B------:R-:W-:Y:S01]  /*11e0*/  BSSY.RECONVERGENT B2, `(.L_x_24) ;  /* 0x0000062000027945 */ /* 0x000fe20003800200 */
[----:B------:R-:W-:Y:S02]  /*11f0*/  SHF.R.U32.HI R30, RZ, 0x17, R0 ;  /* 0x00000017ff1e7819 */ /* 0x000fe40000011600 */
[----:B------:R-:W-:Y:S02]  /*1200*/  LOP3.LUT R17, R17, 0xff, RZ, 0xc0, !PT ;  /* 0x000000ff11117812 */ /* 0x000fe400078ec0ff */
[----:B------:R-:W-:-:S03]  /*1210*/  LOP3.LUT R30, R30, 0xff, RZ, 0xc0, !PT ;  /* 0x000000ff1e1e7812 */ /* 0x000fc600078ec0ff */
[----:B------:R-:W-:Y:S02]  /*1220*/  VIADD R32, R17, 0xffffffff ;  /* 0xffffffff11207836 */ /* 0x000fe40000000000 */
[----:B------:R-:W-:-:S03]  /*1230*/  VIADD R31, R30, 0xffffffff ;  /* 0xffffffff1e1f7836 */ /* 0x000fc60000000000 */
[----:B------:R-:W-:-:S04]  /*1240*/  ISETP.GT.U32.AND P0, PT, R32, 0xfd, PT ;  /* 0x000000fd2000780c */ /* 0x000fc80003f04070 */
[----:B------:R-:W-:-:S13]  /*1250*/  ISETP.GT.U32.OR P0, PT, R31, 0xfd, P0 ;  /* 0x000000fd1f00780c */ /* 0x000fda0000704470 */
[----:B------:R-:W-:Y:S01]  /*1260*/  @!P0 MOV R16, RZ ;  /* 0x000000ff00108202 */ /* 0x000fe20000000f00 */
[----:B------:R-:W-:Y:S06]  /*1270*/  @!P0 BRA `(.L_x_25) ;  /* 0x00000000005c8947 */ /* 0x000fec0003800000 */
[----:B------:R-:W-:Y:S02]  /*1280*/  FSETP.GTU.FTZ.AND P0, PT, |R0|, +INF , PT ;  /* 0x7f8000000000780b */ /* 0x000fe40003f1c200 */
[----:B------:R-:W-:-:S04]  /*1290*/  FSETP.GTU.FTZ.AND P1, PT, |R3|, +INF , PT ;  /* 0x7f8000000300780b */ /* 0x000fc80003f3c200 */
[----:B------:R-:W-:-:S13]  /*12a0*/  PLOP3.LUT P0, PT, P0, P1, PT, 0xf8, 0x8f ;  /* 0x00000000008f781c */ /* 0x000fda0000703f70 */
[----:B------:R-:W-:Y:S05]  /*12b0*/  @P0 BRA `(.L_x_26) ;  /* 0x00000004004c0947 */ /* 0x000fea0003800000 */
[----:B------:R-:W-:-:S13]  /*12c0*/  LOP3.LUT P0, RZ, R3, 0x7fffffff, R0, 0xc8, !PT ;  /* 0x7fffffff03ff7812 */ /* 0x000fda000780c800 */
[----:B------:R-:W-:Y:S05]  /*12d0*/  @!P0 BRA `(.L_x_27) ;  /* 0x00000004003c8947 */ /* 0x000fea0003800000 */
[C---:B------:R-:W-:Y:S02]  /*12e0*/  FSETP.NEU.FTZ.AND P2, PT, |R0|.reuse, +INF , PT ;  /* 0x7f8000000000780b */ /* 0x040fe40003f5d200 */
[----:B------:R-:W-:Y:S02]  /*12f0*/  FSETP.NEU.FTZ.AND P1, PT, |R3|, +INF , PT ;  /* 0x7f8000000300780b */ /* 0x000fe40003f3d200 */
[----:B------:R-:W-:-:S11]  /*1300*/  FSETP.NEU.FTZ.AND P0, PT, |R0|, +INF , PT ;  /* 0x7f8000000000780b */ /* 0x000fd60003f1d200 */
[----:B------:R-:W-:Y:S05]  /*1310*/  @!P1 BRA !P2, `(.L_x_27) ;  /* 0x00000004002c9947 */ /* 0x000fea0005000000 */
[----:B------:R-:W-:-:S04]  /*1320*/  LOP3.LUT P2, RZ, R0, 0x7fffffff, RZ, 0xc0, !PT ;  /* 0x7fffffff00ff7812 */ /* 0x000fc8000784c0ff */
[----:B------:R-:W-:-:S13]  /*1330*/  PLOP3.LUT P1, PT, P1, P2, PT, 0x2f, 0xf2 ;  /* 0x0000000000f2781c */ /* 0x000fda0000f24577 */
[----:B------:R-:W-:Y:S05]  /*1340*/  @P1 BRA `(.L_x_28) ;  /* 0x0000000400181947 */ /* 0x000fea0003800000 */
[----:B------:R-:W-:-:S04]  /*1350*/  LOP3.LUT P1, RZ, R3, 0x7fffffff, RZ, 0xc0, !PT ;  /* 0x7fffffff03ff7812 */ /* 0x000fc8000782c0ff */
[----:B------:R-:W-:-:S13]  /*1360*/  PLOP3.LUT P0, PT, P0, P1, PT, 0x2f, 0xf2 ;  /* 0x0000000000f2781c */ /* 0x000fda0000702577 */
[----:B------:R-:W-:Y:S05]  /*1370*/  @P0 BRA `(.L_x_29) ;  /* 0x0000000400000947 */ /* 0x000fea0003800000 */
[----:B------:R-:W-:Y:S02]  /*1380*/  ISETP.GE.AND P0, PT, R31, RZ, PT ;  /* 0x000000ff1f00720c */ /* 0x000fe40003f06270 */
[----:B------:R-:W-:-:S11]  /*1390*/  ISETP.GE.AND P1, PT, R32, RZ, PT ;  /* 0x000000ff2000720c */ /* 0x000fd60003f26270 */
[----:B------:R-:W-:Y:S01]  /*13a0*/  @P0 IMAD.MOV.U32 R16, RZ, RZ, RZ ;  /* 0x000000ffff100224 */ /* 0x000fe200078e00ff */
[----:B------:R-:W-:Y:S01]  /*13b0*/  @!P0 MOV R16, 0xffffffc0 ;  /* 0xffffffc000108802 */ /* 0x000fe20000000f00 */
[----:B------:R-:W-:Y:S01]  /*13c0*/  @!P0 FFMA R0, R0, 1.84467440737095516160e+19, RZ ;  /* 0x5f80000000008823 */ /* 0x000fe200000000ff */
[----:B------:R-:W-:-:S03]  /*13d0*/  @!P1 FFMA R3, R3, 1.84467440737095516160e+19, RZ ;  /* 0x5f80000003039823 */ /* 0x000fc600000000ff */
[----:B------:R-:W-:-:S07]  /*13e0*/  @!P1 VIADD R16, R16, 0x40 ;  /* 0x0000004010109836 */ /* 0x000fce0000000000 */
.L_x_25:
[----:B------:R-:W-:Y:S01]  /*13f0*/  LEA R32, R17, 0xc0800000, 0x17 ;  /* 0xc080000011207811 */ /* 0x000fe200078eb8ff */
[----:B------:R-:W-:Y:S01]  /*1400*/  VIADD R30, R30, 0xffffff81 ;  /* 0xffffff811e1e7836 */ /* 0x000fe20000000000 */
[----:B------:R-:W-:Y:S02]  /*1410*/  BSSY.RECONVERGENT B3, `(.L_x_30) ;  /* 0x0000035000037945 */ /* 0x000fe40003800200 */
[----:B------:R-:W-:Y:S01]  /*1420*/  IADD3 R34, PT, PT, -R32, R3, RZ ;  /* 0x0000000320227210 */ /* 0x000fe20007ffe1ff */
[----:B------:R-:W-:-:S03]  /*1430*/  IMAD R0, R30, -0x800000, R0 ;  /* 0xff8000001e007824 */ /* 0x000fc600078e0200 */
[----:B------:R-:W0:Y:S01]  /*1440*/  MUFU.RCP R32, R34 ;  /* 0x0000002200207308 */ /* 0x000e220000001000 */
[----:B------:R-:W-:-:S04]  /*1450*/  FADD.FTZ R3, -R34, -RZ ;  /* 0x800000ff22037221 */ /* 0x000fc80000010100 */
[----:B0-----:R-:W-:-:S04]  /*1460*/  FFMA R31, R32, R3, 1 ;  /* 0x3f800000201f7423 */ /* 0x001fc80000000003 */
[----:B------:R-:W-:-:S04]  /*1470*/  FFMA R32, R32, R31, R32 ;  /* 0x0000001f20207223 */ /* 0x000fc80000000020 */
[----:B------:R-:W-:-:S04]  /*1480*/  FFMA R31, R0, R32, RZ ;  /* 0x00000020001f7223 */ /* 0x000fc800000000ff */
[----:B------:R-:W-:-:S04]  /*1490*/  FFMA R33, R3, R31, R0 ;  /* 0x0000001f03217223 */ /* 0x000fc80000000000 */
[----:B------:R-:W-:Y:S01]  /*14a0*/  FFMA R31, R32, R33, R31 ;  /* 0x00000021201f7223 */ /* 0x000fe2000000001f */
[----:B------:R-:W-:-:S03]  /*14b0*/  IADD3 R33, PT, PT, R30, 0x7f, -R17 ;  /* 0x0000007f1e217810 */ /* 0x000fc60007ffe811 */
[----:B------:R-:W-:Y:S01]  /*14c0*/  FFMA R0, R3, R31, R0 ;  /* 0x0000001f03007223 */ /* 0x000fe20000000000 */
[----:B------:R-:W-:-:S03]  /*14d0*/  IADD3 R30, PT, PT, R33, R16, RZ ;  /* 0x00000010211e7210 */ /* 0x000fc60007ffe0ff */
[----:B------:R-:W-:-:S05]  /*14e0*/  FFMA R3, R32, R0, R31 ;  /* 0x0000000020037223 */ /* 0x000fca000000001f */
[----:B------:R-:W-:-:S04]  /*14f0*/  SHF.R.U32.HI R17, RZ, 0x17, R3 ;  /* 0x00000017ff117819 */ /* 0x000fc80000011603 */
[----:B------:R-:W-:-:S05]  /*1500*/  LOP3.LUT R17, R17, 0xff, RZ, 0xc0, !PT ;  /* 0x000000ff11117812 */ /* 0x000fca00078ec0ff */
[----:B------:R-:W-:-:S05]  /*1510*/  IMAD.IADD R16, R17, 0x1, R30 ;  /* 0x0000000111107824 */ /* 0x000fca00078e021e */
[----:B------:R-:W-:-:S04]  /*1520*/  IADD3 R17, PT, PT, R16, -0x1, RZ ;  /* 0xffffffff10117810 */ /* 0x000fc80007ffe0ff */
[----:B------:R-:W-:-:S13]  /*1530*/  ISETP.GE.U32.AND P0, PT, R17, 0xfe, PT ;  /* 0x000000fe1100780c */ /* 0x000fda0003f06070 */
[----:B------:R-:W-:Y:S05]  /*1540*/  @!P0 BRA `(.L_x_31) ;  /* 0x0000000000808947 */ /* 0x000fea0003800000 */
[----:B------:R-:W-:-:S13]  /*1550*/  ISETP.GT.AND P0, PT, R16, 0xfe, PT ;  /* 0x000000fe1000780c */ /* 0x000fda0003f04270 */
[----:B------:R-:W-:Y:S05]  /*1560*/  @P0 BRA `(.L_x_32) ;  /* 0x00000000006c0947 */ /* 0x000fea0003800000 */
[----:B------:R-:W-:-:S13]  /*1570*/  ISETP.GE.AND P0, PT, R16, 0x1, PT ;  /* 0x000000011000780c */ /* 0x000fda0003f06270 */
[----:B------:R-:W-:Y:S05]  /*1580*/  @P0 BRA `(.L_x_33) ;  /* 0x0000000000740947 */ /* 0x000fea0003800000 */
[----:B------:R-:W-:Y:S02]  /*1590*/  ISETP.GE.AND P0, PT, R16, -0x18, PT ;  /* 0xffffffe81000780c */ /* 0x000fe40003f06270 */
[----:B------:R-:W-:-:S11]  /*15a0*/  LOP3.LUT R3, R3, 0x80000000, RZ, 0xc0, !PT ;  /* 0x8000000003037812 */ /* 0x000fd600078ec0ff */
[----:B------:R-:W-:Y:S05]  /*15b0*/  @!P0 BRA `(.L_x_33) ;  /* 0x0000000000688947 */ /* 0x000fea0003800000 */
[CCC-:B------:R-:W-:Y:S01]  /*15c0*/  FFMA.RZ R17, R32.reuse, R0.reuse, R31.reuse ;  /* 0x0000000020117223 */ /* 0x1c0fe2000000c01f */
[CCC-:B------:R-:W-:Y:S01]  /*15d0*/  FFMA.RP R30, R32.reuse, R0.reuse, R31.reuse ;  /* 0x00000000201e7223 */ /* 0x1c0fe2000000801f */
[----:B------:R-:W-:Y:S01]  /*15e0*/  FFMA.RM R31, R32, R0, R31 ;  /* 0x00000000201f7223 */ /* 0x000fe2000000401f */
[C---:B------:R-:W-:Y:S01]  /*15f0*/  VIADD R0, R16.reuse, 0x20 ;  /* 0x0000002010007836 */ /* 0x040fe20000000000 */
[C---:B------:R-:W-:Y:S02]  /*1600*/  ISETP.NE.AND P2, PT, R16.reuse, RZ, PT ;  /* 0x000000ff1000720c */ /* 0x040fe40003f45270 */
[----:B------:R-:W-:Y:S02]  /*1610*/  LOP3.LUT R17, R17, 0x7fffff, RZ, 0xc0, !PT ;  /* 0x007fffff11117812 */ /* 0x000fe400078ec0ff */
[----:B------:R-:W-:Y:S02]  /*1620*/  ISETP.NE.AND P1, PT, R16, RZ, PT ;  /* 0x000000ff1000720c */ /* 0x000fe40003f25270 */
[----:B------:R-:W-:-:S02]  /*1630*/  LOP3.LUT R17, R17, 0x800000, RZ, 0xfc, !PT ;  /* 0x0080000011117812 */ /* 0x000fc400078efcff */
[----:B------:R-:W-:Y:S02]  /*1640*/  IADD3 R16, PT, PT, -R16, RZ, RZ ;  /* 0x000000ff10107210 */ /* 0x000fe40007ffe1ff */
[----:B------:R-:W-:Y:S02]  /*1650*/  SHF.L.U32 R0, R17, R0, RZ ;  /* 0x0000000011007219 */ /* 0x000fe400000006ff */
[----:B------:R-:W-:Y:S02]  /*1660*/  FSETP.NEU.FTZ.AND P0, PT, R30, R31, PT ;  /* 0x0000001f1e00720b */ /* 0x000fe40003f1d000 */
[----:B------:R-:W-:Y:S02]  /*1670*/  SEL R16, R16, RZ, P2 ;  /* 0x000000ff10107207 */ /* 0x000fe40001000000 */
[----:B------:R-:W-:Y:S02]  /*1680*/  ISETP.NE.AND P1, PT, R0, RZ, P1 ;  /* 0x000000ff0000720c */ /* 0x000fe40000f25270 */
[----:B------:R-:W-:-:S02]  /*1690*/  SHF.R.U32.HI R16, RZ, R16, R17 ;  /* 0x00000010ff107219 */ /* 0x000fc40000011611 */
[----:B------:R-:W-:Y:S02]  /*16a0*/  PLOP3.LUT P0, PT, P0, P1, PT, 0xf8, 0x8f ;  /* 0x00000000008f781c */ /* 0x000fe40000703f70 */
[----:B------:R-:W-:Y:S02]  /*16b0*/  SHF.R.U32.HI R17, RZ, 0x1, R16 ;  /* 0x00000001ff117819 */ /* 0x000fe40000011610 */
[----:B------:R-:W-:-:S04]  /*16c0*/  SEL R0, RZ, 0x1, !P0 ;  /* 0x00000001ff007807 */ /* 0x000fc80004000000 */
[----:B------:R-:W-:-:S04]  /*16d0*/  LOP3.LUT R31, R0, 0x1, R17, 0xf8, !PT ;  /* 0x00000001001f7812 */ /* 0x000fc800078ef811 */
[----:B------:R-:W-:-:S05]  /*16e0*/  LOP3.LUT R16, R31, R16, RZ, 0xc0, !PT ;  /* 0x000000101f107212 */ /* 0x000fca00078ec0ff */
[----:B------:R-:W-:-:S05]  /*16f0*/  IMAD.IADD R16, R17, 0x1, R16 ;  /* 0x0000000111107824 */ /* 0x000fca00078e0210 */
[----:B------:R-:W-:Y:S01]  /*1700*/  LOP3.LUT R3, R16, R3, RZ, 0xfc, !PT ;  /* 0x0000000310037212 */ /* 0x000fe200078efcff */
[----:B------:R-:W-:Y:S06]  /*1710*/  BRA `(.L_x_33) ;  /* 0x0000000000107947 */ /* 0x000fec0003800000 */
.L_x_32:
[----:B------:R-:W-:-:S04]  /*1720*/  LOP3.LUT R3, R3, 0x80000000, RZ, 0xc0, !PT ;  /* 0x8000000003037812 */ /* 0x000fc800078ec0ff */
[----:B------:R-:W-:Y:S01]  /*1730*/  LOP3.LUT R3, R3, 0x7f800000, RZ, 0xfc, !PT ;  /* 0x7f80000003037812 */ /* 0x000fe200078efcff */
[----:B------:R-:W-:Y:S06]  /*1740*/  BRA `(.L_x_33) ;  /* 0x0000000000047947 */ /* 0x000fec0003800000 */
.L_x_31:
[----:B------:R-:W-:-:S07]  /*1750*/  LEA R3, R30, R3, 0x17 ;  /* 0x000000031e037211 */ /* 0x000fce00078eb8ff */
.L_x_33:
[----:B------:R-:W-:Y:S05]  /*1760*/  BSYNC.RECONVERGENT B3 ;  /* 0x0000000000037941 */ /* 0x000fea0003800200 */
.L_x_30:
[----:B------:R-:W-:Y:S05]  /*1770*/  BRA `(.L_x_34) ;  /* 0x0000000000207947 */ /* 0x000fea0003800000 */
.L_x_29:
[----:B------:R-:W-:-:S04]  /*1780*/  LOP3.LUT R3, R3, 0x80000000, R0, 0x48, !PT ;  /* 0x8000000003037812 */ /* 0x000fc800078e4800 */
[----:B------:R-:W-:Y:S01]  /*1790*/  LOP3.LUT R3, R3, 0x7f800000, RZ, 0xfc, !PT ;  /* 0x7f80000003037812 */ /* 0x000fe200078efcff */
[----:B------:R-:W-:Y:S06]  /*17a0*/  BRA `(.L_x_34) ;  /* 0x0000000000147947 */ /* 0x000fec0003800000 */
.L_x_28:
[----:B------:R-:W-:Y:S01]  /*17b0*/  LOP3.LUT R3, R3, 0x80000000, R0, 0x48, !PT ;  /* 0x8000000003037812 */ /* 0x000fe200078e4800 */
[----:B------:R-:W-:Y:S06]  /*17c0*/  BRA `(.L_x_34) ;  /* 0x00000000000c7947 */ /* 0x000fec0003800000 */
.L_x_27:
[----:B------:R-:W0:Y:S01]  /*17d0*/  MUFU.RSQ R3, -QNAN ;  /* 0xffc0000000037908 */ /* 0x000e220000001400 */
[----:B------:R-:W-:Y:S05]  /*17e0*/  BRA `(.L_x_34) ;  /* 0x0000000000047947 */ /* 0x000fea0003800000 */
.L_x_26:
[----:B------:R-:W-:-:S07]  /*17f0*/  FADD.FTZ R3, R0, R3 ;  /* 0x0000000300037221 */ /* 0x000fce0000010000 */
.L_x_34:
[----:B------:R-:W-:Y:S05]  /*1800*/  BSYNC.RECONVERGENT B2 ;  /* 0x0000000000027941 */ /* 0x000fea0003800200 */
.L_x_24:
[----:B------:R-:W-:Y:S02]  /*1810*/  HFMA2 R17, -RZ, RZ, 0, 0 ;  /* 0x00000000ff117431 */ /* 0x000fe400000001ff */
[----:B------:R-:W-:-:S04]  /*1820*/  IMAD.MOV.U32 R16, RZ, RZ, R29 ;  /* 0x000000ffff107224 */ /* 0x000fc800078e001d */
[----:B0-----:R-:W-:Y:S05]  /*1830*/  RET.REL.NODEC R16 `(vpt_many_series_one_param_f32) ;  /* 0xffffffe410f07950 */ /* 0x001fea0003c3ffff */
.L_x_35:
[----:B------:R-:W-:-:S00]  /*1840*/  BRA `(.L_x_35) ;  /* 0xfffffffc00fc7947 */ /* 0x000fc0000383ffff */
[----:B------:R-:W-:-:S00]  /*1850*/  NOP ;  /* 0x0000000000007918 */ /* 0x000fc00000000000 */
        /* <DEDUP_REMOVED lines=10> */
.L_x_72:


//--------------------- .text.vpt_batch_f32       --------------------------
	.section	.text.vpt_batch_f32,"ax",@progbits
	.align	128
        .global         vpt_batch_f32
        .type           vpt_batch_f32,@function
        .size           vpt_batch_f32,(.L_x_73 - vpt_batch_f32)
        .other          vpt_batch_f32,@"STO_CUDA_ENTRY STV_DEFAULT"
vpt_batch_f32:
.text.vpt_batch_f32:
[----:B------:R-:W-:Y:S01]  /*0000*/  LDC R1, c[0x0][0x37c] ;  /* 0x0000df00ff017b82 */ /* 0x000fe20000000800 */
[----:B------:R-:W0:Y:S07]  /*0010*/  S2R R0, SR_TID.X ;  /* 0x0000000000007919 */ /* 0x000e2e0000002100 */
[----:B------:R-:W0:Y:S08]  /*0020*/  S2UR UR4, SR_CTAID.X ;  /* 0x00000000000479c3 */ /* 0x000e300000002500 */
[----:B------:R-:W1:Y:S01]  /*0030*/  LDC R3, c[0x0][0x390] ;  /* 0x0000e400ff037b82 */ /* 0x000e620000000800 */
[----:B0-----:R-:W-:-:S04]  /*0040*/  LOP3.LUT P0, RZ, R0, UR4, RZ, 0xfc, !PT ;  /* 0x0000000400ff7c12 */ /* 0x001fc8000f80fcff */
[----:B-1----:R-:W-:-:S13]  /*0050*/  ISETP.LT.OR P0, PT, R3, 0x1, P0 ;  /* 0x000000010300780c */ /* 0x002fda0000701670 */
[----:B------:R-:W-:Y:S05]  /*0060*/  @P0 EXIT ;  /* 0x000000000000094d */ /* 0x000fea0003800000 */
[----:B------:R-:W0:Y:S01]  /*0070*/  LDC R0, c[0x0][0x394] ;  /* 0x0000e500ff007b82 */ /* 0x000e220000000800 */
[----:B------:R-:W-:Y:S01]  /*0080*/  VIADD R15, R3, 0xffffffff ;  /* 0xffffffff030f7836 */ /* 0x000fe20000000000 */
[----:B------:R-:W1:Y:S01]  /*0090*/  LDCU.64 UR6, c[0x0][0x358] ;  /* 0x00006b00ff0677ac */ /* 0x000e620008000a00 */
[----:B------:R-:W-:Y:S01]  /*00a0*/  IMAD.MOV.U32 R7, RZ, RZ, RZ ;  /* 0x000000ffff077224 */ /* 0x000fe200078e00ff */
[----:B0-----:R-:W-:Y:S02]  /*00b0*/  ISETP.GE.AND P0, PT, R0, R3, PT ;  /* 0x000000030000720c */ /* 0x001fe40003f06270 */
[----:B------:R-:W-:-:S04]  /*00c0*/  VIMNMX R10, PT, PT, RZ, R0, !PT ;  /* 0x00000000ff0a7248 */ /* 0x000fc80007fe0100 */
[----:B------:R-:W-:-:S04]  /*00d0*/  SEL R4, R10, R15, !P0 ;  /* 0x0000000f0a047207 */ /* 0x000fc80004000000 */
[C---:B------:R-:W-:Y:S01]  /*00e0*/  ISETP.GE.U32.AND P1, PT, R4.reuse, 0xf, PT ;  /* 0x0000000f0400780c */ /* 0x040fe20003f26070 */
[----:B------:R-:W-:-:S05]  /*00f0*/  VIADD R2, R4, 0x1 ;  /* 0x0000000104027836 */ /* 0x000fca0000000000 */
[----:B------:R-:W-:-:S04]  /*0100*/  LOP3.LUT R12, R2, 0xf, RZ, 0xc0, !PT ;  /* 0x0000000f020c7812 */ /* 0x000fc800078ec0ff */
[----:B------:R-:W-:-:S03]  /*0110*/  ISETP.NE.AND P0, PT, R12, RZ, PT ;  /* 0x000000ff0c00720c */ /* 0x000fc60003f05270 */
[----:B-1----:R-:W-:Y:S10]  /*0120*/  @!P1 BRA `(.L_x_36) ;  /* 0x00000000007c9947 */ /* 0x002ff40003800000 */
[----:B------:R-:W0:Y:S01]  /*0130*/  LDCU.64 UR4, c[0x0][0x398] ;  /* 0x00007300ff0477ac */ /* 0x000e220008000a00 */
[----:B------:R-:W-:Y:S01]  /*0140*/  LOP3.LUT R7, R2, 0xfffffff0, RZ, 0xc0, !PT ;  /* 0xfffffff002077812 */ /* 0x000fe200078ec0ff */
[----:B------:R-:W-:-:S04]  /*0150*/  IMAD.MOV.U32 R11, RZ, RZ, 0x7fffffff ;  /* 0x7fffffffff0b7424 */ /* 0x000fc800078e00ff */
[----:B------:R-:W-:Y:S01]  /*0160*/  IMAD.MOV R6, RZ, RZ, -R7 ;  /* 0x000000ffff067224 */ /* 0x000fe200078e0a07 */
[----:B0-----:R-:W-:-:S04]  /*0170*/  UIADD3 UR4, UP0, UPT, UR4, 0x20, URZ ;  /* 0x0000002004047890 */ /* 0x001fc8000ff1e0ff */
[----:B------:R-:W-:Y:S02]  /*0180*/  UIADD3.X UR5, UPT, UPT, URZ, UR5, URZ, UP0, !UPT ;  /* 0x00000005ff057290 */ /* 0x000fe400087fe4ff */
[----:B------:R-:W-:-:S04]  /*0190*/  IMAD.U32 R8, RZ, RZ, UR4 ;  /* 0x00000004ff087e24 */ /* 0x000fc8000f8e00ff */
[----:B------:R-:W-:-:S07]  /*01a0*/  IMAD.U32 R9, RZ, RZ, UR5 ;  /* 0x00000005ff097e24 */ /* 0x000fce000f8e00ff */
.L_x_37:
[----:B0-----:R-:W-:Y:S01]  /*01b0*/  MOV R4, R8 ;  /* 0x0000000800047202 */ /* 0x001fe20000000f00 */
[----:B------:R-:W-:Y:S02]  /*01c0*/  IMAD.MOV.U32 R5, RZ, RZ, R9 ;  /* 0x000000ffff057224 */ /* 0x000fe400078e0009 */
[----:B------:R-:W-:Y:S01]  /*01d0*/  VIADD R6, R6, 0x10 ;  /* 0x0000001006067836 */ /* 0x000fe20000000000 */
[----:B------:R-:W-:Y:S02]  /*01e0*/  IADD3 R8, P2, PT, R4, 0x40, RZ ;  /* 0x0000004004087810 */ /* 0x000fe40007f5e0ff */
[----:B------:R0:W-:Y:S02]  /*01f0*/  STG.E desc[UR6][R4.64+-0x20], R11 ;  /* 0xffffe00b04007986 */ /* 0x0001e4000c101906 */
[----:B------:R-:W-:Y:S01]  /*0200*/  ISETP.NE.AND P1, PT, R6, RZ, PT ;  /* 0x000000ff0600720c */ /* 0x000fe20003f25270 */
[----:B------:R-:W-:Y:S01]  /*0210*/  IMAD.X R9, RZ, RZ, R5, P2 ;  /* 0x000000ffff097224 */ /* 0x000fe200010e0605 */
[----:B------:R0:W-:Y:S04]  /*0220*/  STG.E desc[UR6][R4.64+-0x1c], R11 ;  /* 0xffffe40b04007986 */ /* 0x0001e8000c101906 */
        /* <DEDUP_REMOVED lines=13> */
[----:B------:R0:W-:Y:S01]  /*0300*/  STG.E desc[UR6][R4.64+0x1c], R11 ;  /* 0x00001c0b04007986 */ /* 0x0001e2000c101906 */
[----:B------:R-:W-:Y:S05]  /*0310*/  @P1 BRA `(.L_x_37) ;  /* 0xfffffffc00a41947 */ /* 0x000fea000383ffff */
.L_x_36:
[----:B------:R-:W-:Y:S05]  /*0320*/  @!P0 BRA `(.L_x_38) ;  /* 0x0000000000a08947 */ /* 0x000fea0003800000 */
[----:B------:R-:W-:Y:S02]  /*0330*/  ISETP.GE.U32.AND P0, PT, R12, 0x8, PT ;  /* 0x000000080c00780c */ /* 0x000fe40003f06070 */
[----:B------:R-:W-:-:S04]  /*0340*/  LOP3.LUT R6, R2, 0x7, RZ, 0xc0, !PT ;  /* 0x0000000702067812 */ /* 0x000fc800078ec0ff */
[----:B------:R-:W-:-:S07]  /*0350*/  ISETP.NE.AND P1, PT, R6, RZ, PT ;  /* 0x000000ff0600720c */ /* 0x000fce0003f25270 */
[----:B------:R-:W-:Y:S06]  /*0360*/  @!P0 BRA `(.L_x_39) ;  /* 0x0000000000308947 */ /* 0x000fec0003800000 */
[----:B0-----:R-:W0:Y:S01]  /*0370*/  LDC.64 R4, c[0x0][0x398] ;  /* 0x0000e600ff047b82 */ /* 0x001e220000000a00 */
[----:B------:R-:W-:Y:S02]  /*0380*/  IMAD.MOV.U32 R9, RZ, RZ, 0x7fffffff ;  /* 0x7fffffffff097424 */ /* 0x000fe400078e00ff */
[----:B0-----:R-:W-:-:S04]  /*0390*/  IMAD.WIDE.U32 R4, R7, 0x4, R4 ;  /* 0x0000000407047825 */ /* 0x001fc800078e0004 */
[----:B------:R-:W-:Y:S01]  /*03a0*/  VIADD R7, R7, 0x8 ;  /* 0x0000000807077836 */ /* 0x000fe20000000000 */
[----:B------:R1:W-:Y:S04]  /*03b0*/  STG.E desc[UR6][R4.64], R9 ;  /* 0x0000000904007986 */ /* 0x0003e8000c101906 */
[----:B------:R1:W-:Y:S04]  /*03c0*/  STG.E desc[UR6][R4.64+0x4], R9 ;  /* 0x0000040904007986 */ /* 0x0003e8000c101906 */
[----:B------:R1:W-:Y:S04]  /*03d0*/  STG.E desc[UR6][R4.64+0x8], R9 ;  /* 0x0000080904007986 */ /* 0x0003e8000c101906 */
[----:B------:R1:W-:Y:S04]  /*03e0*/  STG.E desc[UR6][R4.64+0xc], R9 ;  /* 0x00000c0904007986 */ /* 0x0003e8000c101906 */
[----:B------:R1:W-:Y:S04]  /*03f0*/  STG.E desc[UR6][R4.64+0x10], R9 ;  /* 0x0000100904007986 */ /* 0x0003e8000c101906 */
[----:B------:R1:W-:Y:S04]  /*0400*/  STG.E desc[UR6][R4.64+0x14], R9 ;  /* 0x0000140904007986 */ /* 0x0003e8000c101906 */
[----:B------:R1:W-:Y:S04]  /*0410*/  STG.E desc[UR6][R4.64+0x18], R9 ;  /* 0x0000180904007986 */ /* 0x0003e8000c101906 */
[----:B------:R1:W-:Y:S02]  /*0420*/  STG.E desc[UR6][R4.64+0x1c], R9 ;  /* 0x00001c0904007986 */ /* 0x0003e4000c101906 */
.L_x_39:
[----:B------:R-:W-:Y:S05]  /*0430*/  @!P1 BRA `(.L_x_38) ;  /* 0x00000000005c9947 */ /* 0x000fea0003800000 */
[----:B------:R-:W-:Y:S02]  /*0440*/  ISETP.GE.U32.AND P0, PT, R6, 0x4, PT ;  /* 0x000000040600780c */ /* 0x000fe40003f06070 */
[----:B------:R-:W-:-:S04]  /*0450*/  LOP3.LUT R2, R2, 0x3, RZ, 0xc0, !PT ;  /* 0x0000000302027812 */ /* 0x000fc800078ec0ff */
[----:B------:R-:W-:-:S07]  /*0460*/  ISETP.NE.AND P1, PT, R2, RZ, PT ;  /* 0x000000ff0200720c */ /* 0x000fce0003f25270 */
[----:B------:R-:W-:Y:S06]  /*0470*/  @!P0 BRA `(.L_x_40) ;  /* 0x0000000000208947 */ /* 0x000fec0003800000 */
[----:B01----:R-:W0:Y:S01]  /*0480*/  LDC.64 R4, c[0x0][0x398] ;  /* 0x0000e600ff047b82 */ /* 0x003e220000000a00 */
[----:B------:R-:W-:Y:S02]  /*0490*/  IMAD.MOV.U32 R9, RZ, RZ, 0x7fffffff ;  /* 0x7fffffffff097424 */ /* 0x000fe400078e00ff */
[----:B0-----:R-:W-:-:S04]  /*04a0*/  IMAD.WIDE.U32 R4, R7, 0x4, R4 ;  /* 0x0000000407047825 */ /* 0x001fc800078e0004 */
[----:B------:R-:W-:Y:S01]  /*04b0*/  VIADD R7, R7, 0x4 ;  /* 0x0000000407077836 */ /* 0x000fe20000000000 */
[----:B------:R2:W-:Y:S04]  /*04c0*/  STG.E desc[UR6][R4.64], R9 ;  /* 0x0000000904007986 */ /* 0x0005e8000c101906 */
[----:B------:R2:W-:Y:S04]  /*04d0*/  STG.E desc[UR6][R4.64+0x4], R9 ;  /* 0x0000040904007986 */ /* 0x0005e8000c101906 */
[----:B------:R2:W-:Y:S04]  /*04e0*/  STG.E desc[UR6][R4.64+0x8], R9 ;  /* 0x0000080904007986 */ /* 0x0005e8000c101906 */
[----:B------:R2:W-:Y:S02]  /*04f0*/  STG.E desc[UR6][R4.64+0xc], R9 ;  /* 0x00000c0904007986 */ /* 0x0005e4000c101906 */
.L_x_40:
[----:B------:R-:W-:Y:S05]  /*0500*/  @!P1 BRA `(.L_x_38) ;  /* 0x0000000000289947 */ /* 0x000fea0003800000 */
[----:B012---:R-:W0:Y:S01]  /*0510*/  LDC.64 R4, c[0x0][0x398] ;  /* 0x0000e600ff047b82 */ /* 0x007e220000000a00 */
[----:B------:R-:W-:Y:S01]  /*0520*/  IADD3 R2, PT, PT, -R2, RZ, RZ ;  /* 0x000000ff02027210 */ /* 0x000fe20007ffe1ff */
[----:B0-----:R-:W-:-:S04]  /*0530*/  IMAD.WIDE.U32 R4, R7, 0x4, R4 ;  /* 0x0000000407047825 */ /* 0x001fc800078e0004 */
[----:B------:R-:W-:-:S07]  /*0540*/  IMAD.MOV.U32 R7, RZ, RZ, 0x7fffffff ;  /* 0x7fffffffff077424 */ /* 0x000fce00078e00ff */
.L_x_41:
[----:B------:R-:W-:Y:S01]  /*0550*/  VIADD R2, R2, 0x1 ;  /* 0x0000000102027836 */ /* 0x000fe20000000000 */
[----:B------:R0:W-:Y:S04]  /*0560*/  STG.E desc[UR6][R4.64], R7 ;  /* 0x0000000704007986 */ /* 0x0001e8000c101906 */
[----:B------:R-:W-:Y:S02]  /*0570*/  ISETP.NE.AND P0, PT, R2, RZ, PT ;  /* 0x000000ff0200720c */ /* 0x000fe40003f05270 */
[----:B0-----:R-:W-:-:S05]  /*0580*/  IADD3 R4, P1, PT, R4, 0x4, RZ ;  /* 0x0000000404047810 */ /* 0x001fca0007f3e0ff */
[----:B------:R-:W-:-:S06]  /*0590*/  IMAD.X R5, RZ, RZ, R5, P1 ;  /* 0x000000ffff057224 */ /* 0x000fcc00008e0605 */
[----:B------:R-:W-:Y:S05]  /*05a0*/  @P0 BRA `(.L_x_41) ;  /* 0xfffffffc00e80947 */ /* 0x000fea000383ffff */
.L_x_38:
[----:B------:R-:W-:-:S05]  /*05b0*/  VIADD R13, R10, 0x1 ;  /* 0x000000010a0d7836 */ /* 0x000fca0000000000 */
[----:B------:R-:W-:-:S13]  /*05c0*/  ISETP.GE.U32.AND P0, PT, R13, R3, PT ;  /* 0x000000030d00720c */ /* 0x000fda0003f06070 */
[----:B------:R-:W-:Y:S05]  /*05d0*/  @P0 EXIT ;  /* 0x000000000000094d */ /* 0x000fea0003800000 */
[----:B------:R-:W-:-:S13]  /*05e0*/  ISETP.GT.AND P0, PT, R0, RZ, PT ;  /* 0x000000ff0000720c */ /* 0x000fda0003f04270 */
[----:B------:R-:W-:Y:S05]  /*05f0*/  @P0 BRA `(.L_x_42) ;  /* 0x00000004004c0947 */ /* 0x000fea0003800000 */
[----:B------:R-:W-:Y:S02]  /*0600*/  IADD3 R2, PT, PT, -R10, -0x2, R3 ;  /* 0xfffffffe0a027810 */ /* 0x000fe40007ffe103 */
[----:B------:R-:W-:Y:S02]  /*0610*/  LOP3.LUT R0, RZ, R10, RZ, 0x33, !PT ;  /* 0x0000000aff007212 */ /* 0x000fe400078e33ff */
[----:B------:R-:W-:-:S03]  /*0620*/  ISETP.GE.U32.AND P0, PT, R2, 0xf, PT ;  /* 0x0000000f0200780c */ /* 0x000fc60003f06070 */
[----:B------:R-:W-:-:S05]  /*0630*/  IMAD.IADD R6, R0, 0x1, R3 ;  /* 0x0000000100067824 */ /* 0x000fca00078e0203 */
[----:B------:R-:W-:-:S05]  /*0640*/  LOP3.LUT R8, R6, 0xf, RZ, 0xc0, !PT ;  /* 0x0000000f06087812 */ /* 0x000fca00078ec0ff */
[----:B------:R-:W-:Y:S05]  /*0650*/  @!P0 BRA `(.L_x_43) ;  /* 0x0000000000808947 */ /* 0x000fea0003800000 */
[----:B------:R-:W3:Y:S01]  /*0660*/  LDC.64 R2, c[0x0][0x398] ;  /* 0x0000e600ff027b82 */ /* 0x000ee20000000a00 */
[----:B------:R-:W-:Y:S01]  /*0670*/  LOP3.LUT R0, R6, 0xfffffff0, RZ, 0xc0, !PT ;  /* 0xfffffff006007812 */ /* 0x000fe200078ec0ff */
[----:B------:R-:W-:-:S04]  /*0680*/  IMAD.MOV.U32 R7, RZ, RZ, 0x7fffffff ;  /* 0x7fffffffff077424 */ /* 0x000fc800078e00ff */
[----:B------:R-:W-:Y:S02]  /*0690*/  IMAD.MOV R0, RZ, RZ, -R0 ;  /* 0x000000ffff007224 */ /* 0x000fe400078e0a00 */
[----:B---3--:R-:W-:-:S03]  /*06a0*/  IMAD.WIDE.U32 R2, R10, 0x4, R2 ;  /* 0x000000040a027825 */ /* 0x008fc600078e0002 */
[----:B012---:R-:W-:-:S04]  /*06b0*/  IADD3 R4, P0, PT, R2, 0x20, RZ ;  /* 0x0000002002047810 */ /* 0x007fc80007f1e0ff */
[----:B------:R-:W-:-:S09]  /*06c0*/  IADD3.X R5, PT, PT, RZ, R3, RZ, P0, !PT ;  /* 0x00000003ff057210 */ /* 0x000fd200007fe4ff */
.L_x_44:
[----:B0-----:R-:W-:Y:S02]  /*06d0*/  IMAD.MOV.U32 R2, RZ, RZ, R4 ;  /* 0x000000ffff027224 */ /* 0x001fe400078e0004 */
[----:B------:R-:W-:Y:S02]  /*06e0*/  IMAD.MOV.U32 R3, RZ, RZ, R5 ;  /* 0x000000ffff037224 */ /* 0x000fe400078e0005 */
[----:B------:R-:W-:Y:S01]  /*06f0*/  VIADD R0, R0, 0x10 ;  /* 0x0000001000007836 */ /* 0x000fe20000000000 */
[----:B------:R-:W-:Y:S01]  /*0700*/  IADD3 R4, P1, PT, R2, 0x40, RZ ;  /* 0x0000004002047810 */ /* 0x000fe20007f3e0ff */
[----:B------:R-:W-:Y:S01]  /*0710*/  VIADD R10, R10, 0x10 ;  /* 0x000000100a0a7836 */ /* 0x000fe20000000000 */
        /* <DEDUP_REMOVED lines=19> */
[----:B------:R-:W-:-:S07]  /*0850*/  VIADD R13, R10, 0x1 ;  /* 0x000000010a0d7836 */ /* 0x000fce0000000000 */
.L_x_43:
[----:B------:R-:W-:-:S13]  /*0860*/  ISETP.NE.AND P0, PT, R8, RZ, PT ;  /* 0x000000ff0800720c */ /* 0x000fda0003f05270 */
[----:B------:R-:W-:Y:S05]  /*0870*/  @!P0 EXIT ;  /* 0x000000000000894d */ /* 0x000fea0003800000 */
[----:B------:R-:W-:Y:S02]  /*0880*/  ISETP.GE.U32.AND P0, PT, R8, 0x8, PT ;  /* 0x000000080800780c */ /* 0x000fe40003f06070 */
[----:B012---:R-:W-:-:S04]  /*0890*/  LOP3.LUT R4, R6, 0x7, RZ, 0xc0, !PT ;  /* 0x0000000706047812 */ /* 0x007fc800078ec0ff */
[----:B------:R-:W-:-:S07]  /*08a0*/  ISETP.NE.AND P1, PT, R4, RZ, PT ;  /* 0x000000ff0400720c */ /* 0x000fce0003f25270 */
[----:B------:R-:W-:Y:S06]  /*08b0*/  @!P0 BRA `(.L_x_45) ;  /* 0x0000000000308947 */ /* 0x000fec0003800000 */
[----:B------:R-:W0:Y:S01]  /*08c0*/  LDC.64 R2, c[0x0][0x398] ;  /* 0x0000e600ff027b82 */ /* 0x000e220000000a00 */
[----:B------:R-:W-:Y:S02]  /*08d0*/  IMAD.MOV.U32 R5, RZ, RZ, 0x7fffffff ;  /* 0x7fffffffff057424 */ /* 0x000fe400078e00ff */
[C---:B0-----:R-:W-:Y:S01]  /*08e0*/  IMAD.WIDE.U32 R2, R13.reuse, 0x4, R2 ;  /* 0x000000040d027825 */ /* 0x041fe200078e0002 */
[----:B------:R-:W-:-:S04]  /*08f0*/  IADD3 R13, PT, PT, R13, 0x8, RZ ;  /* 0x000000080d0d7810 */ /* 0x000fc80007ffe0ff */
        /* <DEDUP_REMOVED lines=8> */
.L_x_45:
[----:B------:R-:W-:Y:S05]  /*0980*/  @!P1 EXIT ;  /* 0x000000000000994d */ /* 0x000fea0003800000 */
        /* <DEDUP_REMOVED lines=11> */
[----:B------:R1:W-:Y:S02]  /*0a40*/  STG.E desc[UR6][R2.64+0xc], R5 ;  /* 0x00000c0502007986 */ /* 0x0003e4000c101906 */
.L_x_46:
[----:B------:R-:W-:Y:S05]  /*0a50*/  @!P1 EXIT ;  /* 0x000000000000994d */ /* 0x000fea0003800000 */
[----:B01----:R-:W0:Y:S01]  /*0a60*/  LDC.64 R2, c[0x0][0x398] ;  /* 0x0000e600ff027b82 */ /* 0x003e220000000a00 */
[----:B------:R-:W-:Y:S02]  /*0a70*/  IMAD.MOV R0, RZ, RZ, -R0 ;  /* 0x000000ffff007224 */ /* 0x000fe400078e0a00 */
[----:B------:R-:W-:Y:S02]  /*0a80*/  IMAD.MOV.U32 R7, RZ, RZ, 0x7fffffff ;  /* 0x7fffffffff077424 */ /* 0x000fe400078e00ff */
[----:B0-----:R-:W-:-:S07]  /*0a90*/  IMAD.WIDE.U32 R2, R13, 0x4, R2 ;  /* 0x000000040d027825 */ /* 0x001fce00078e0002 */
.L_x_47:
[----:B------:R-:W-:Y:S01]  /*0aa0*/  VIADD R0, R0, 0x1 ;  /* 0x0000000100007836 */ /* 0x000fe20000000000 */
[----:B------:R-:W-:Y:S01]  /*0ab0*/  IADD3 R4, P1, PT, R2, 0x4, RZ ;  /* 0x0000000402047810 */ /* 0x000fe20007f3e0ff */
[----:B------:R0:W-:Y:S03]  /*0ac0*/  STG.E desc[UR6][R2.64], R7 ;  /* 0x0000000702007986 */ /* 0x0001e6000c101906 */
[----:B------:R-:W-:Y:S01]  /*0ad0*/  ISETP.NE.AND P0, PT, R0, RZ, PT ;  /* 0x000000ff0000720c */ /* 0x000fe20003f05270 */
[----:B------:R-:W-:-:S12]  /*0ae0*/  IMAD.X R5, RZ, RZ, R3, P1 ;  /* 0x000000ffff057224 */ /* 0x000fd800008e0603 */
[----:B0-----:R-:W-:Y:S05]  /*0af0*/  @!P0 EXIT ;  /* 0x000000000000894d */ /* 0x001fea0003800000 */
[----:B------:R-:W-:Y:S01]  /*0b00*/  IMAD.MOV.U32 R2, RZ, RZ, R4 ;  /* 0x000000ffff027224 */ /* 0x000fe200078e0004 */
[----:B------:R-:W-:Y:S01]  /*0b10*/  MOV R3, R5 ;  /* 0x0000000500037202 */ /* 0x000fe20000000f00 */
[----:B------:R-:W-:Y:S06]  /*0b20*/  BRA `(.L_x_47) ;  /* 0xfffffffc00dc7947 */ /* 0x000fec000383ffff */
.L_x_42:
[----:B012---:R-:W0:Y:S08]  /*0b30*/  LDC.64 R4, c[0x0][0x380] ;  /* 0x0000e000ff047b82 */ /* 0x007e300000000a00 */
[----:B------:R-:W1:Y:S01]  /*0b40*/  LDC.64 R6, c[0x0][0x388] ;  /* 0x0000e200ff067b82 */ /* 0x000e620000000a00 */
[----:B0-----:R-:W-:-:S05]  /*0b50*/  IMAD.WIDE.U32 R4, R10, 0x4, R4 ;  /* 0x000000040a047825 */ /* 0x001fca00078e0004 */
[----:B------:R-:W2:Y:S01]  /*0b60*/  LDG.E.CONSTANT R11, desc[UR6][R4.64] ;  /* 0x00000006040b7981 */ /* 0x000ea2000c1e9900 */
[----:B-1----:R-:W-:-:S03]  /*0b70*/  IMAD.WIDE.U32 R6, R10, 0x4, R6 ;  /* 0x000000040a067825 */ /* 0x002fc600078e0006 */
[----:B------:R-:W3:Y:S04]  /*0b80*/  LDG.E.CONSTANT R9, desc[UR6][R4.64+-0x4] ;  /* 0xfffffc0604097981 */ /* 0x000ee8000c1e9900 */
[----:B------:R-:W4:Y:S01]  /*0b90*/  LDG.E.CONSTANT R12, desc[UR6][R6.64] ;  /* 0x00000006060c7981 */ /* 0x000f22000c1e9900 */
[----:B--2---:R-:W-:-:S04]  /*0ba0*/  FSETP.NE.AND P0, PT, |R11|, +INF , PT ;  /* 0x7f8000000b00780b */ /* 0x004fc80003f05200 */
[C---:B---3--:R-:W-:Y:S02]  /*0bb0*/  FSETP.EQU.OR P0, PT, |R9|.reuse, +INF , !P0 ;  /* 0x7f8000000900780b */ /* 0x048fe4000470a600 */
[----:B------:R-:W-:Y:S02]  /*0bc0*/  FSETP.NEU.AND P1, PT, R9, RZ, PT ;  /* 0x000000ff0900720b */ /* 0x000fe40003f2d000 */
[----:B----4-:R-:W-:-:S13]  /*0bd0*/  FSETP.EQU.OR P0, PT, |R12|, +INF , P0 ;  /* 0x7f8000000c00780b */ /* 0x010fda000070a600 */
[----:B------:R-:W-:Y:S05]  /*0be0*/  @!P0 BRA P1, `(.L_x_48) ;  /* 0x00000004004c8947 */ /* 0x000fea0000800000 */
[----:B------:R-:W-:Y:S02]  /*0bf0*/  IADD3 R2, PT, PT, -R10, -0x2, R3 ;  /* 0xfffffffe0a027810 */ /* 0x000fe40007ffe103 */
[----:B------:R-:W-:Y:S02]  /*0c00*/  LOP3.LUT R0, RZ, R10, RZ, 0x33, !PT ;  /* 0x0000000aff007212 */ /* 0x000fe400078e33ff */
[----:B------:R-:W-:-:S03]  /*0c10*/  ISETP.GE.U32.AND P0, PT, R2, 0xf, PT ;  /* 0x0000000f0200780c */ /* 0x000fc60003f06070 */
[----:B------:R-:W-:-:S05]  /*0c20*/  IMAD.IADD R6, R0, 0x1, R3 ;  /* 0x0000000100067824 */ /* 0x000fca00078e0203 */
[----:B------:R-:W-:-:S05]  /*0c30*/  LOP3.LUT R8, R6, 0xf, RZ, 0xc0, !PT ;  /* 0x0000000f06087812 */ /* 0x000fca00078ec0ff */
[----:B------:R-:W-:Y:S05]  /*0c40*/  @!P0 BRA `(.L_x_49) ;  /* 0x0000000000808947 */ /* 0x000fea0003800000 */
[----:B------:R-:W0:Y:S01]  /*0c50*/  LDC.64 R2, c[0x0][0x398] ;  /* 0x0000e600ff027b82 */ /* 0x000e220000000a00 */
[----:B------:R-:W-:Y:S01]  /*0c60*/  LOP3.LUT R0, R6, 0xfffffff0, RZ, 0xc0, !PT ;  /* 0xfffffff006007812 */ /* 0x000fe200078ec0ff */
[----:B------:R-:W-:-:S04]  /*0c70*/  IMAD.MOV.U32 R7, RZ, RZ, 0x7fffffff ;  /* 0x7fffffffff077424 */ /* 0x000fc800078e00ff */
[----:B------:R-:W-:Y:S02]  /*0c80*/  IMAD.MOV R0, RZ, RZ, -R0 ;  /* 0x000000ffff007224 */ /* 0x000fe400078e0a00 */
[----:B0-----:R-:W-:-:S03]  /*0c90*/  IMAD.WIDE.U32 R2, R10, 0x4, R2 ;  /* 0x000000040a027825 */ /* 0x001fc600078e0002 */
[----:B------:R-:W-:-:S05]  /*0ca0*/  IADD3 R4, P0, PT, R2, 0x20, RZ ;  /* 0x0000002002047810 */ /* 0x000fca0007f1e0ff */
[----:B------:R-:W-:-:S08]  /*0cb0*/  IMAD.X R5, RZ, RZ, R3, P0 ;  /* 0x000000ffff057224 */ /* 0x000fd000000e0603 */
.L_x_50:
[----:B0-----:R-:W-:Y:S01]  /*0cc0*/  IMAD.MOV.U32 R2, RZ, RZ, R4 ;  /* 0x000000ffff027224 */ /* 0x001fe200078e0004 */
[----:B------:R-:W-:Y:S01]  /*0cd0*/  IADD3 R0, PT, PT, R0, 0x10, RZ ;  /* 0x0000001000007810 */ /* 0x000fe20007ffe0ff */
[----:B------:R-:W-:Y:S02]  /*0ce0*/  IMAD.MOV.U32 R3, RZ, RZ, R5 ;  /* 0x000000ffff037224 */ /* 0x000fe400078e0005 */
[----:B------:R-:W-:Y:S01]  /*0cf0*/  VIADD R10, R10, 0x10 ;  /* 0x000000100a0a7836 */ /* 0x000fe20000000000 */
[----:B------:R-:W-:Y:S02]  /*0d00*/  ISETP.NE.AND P0, PT, R0, RZ, PT ;  /* 0x000000ff0000720c */ /* 0x000fe40003f05270 */
[----:B------:R0:W-:Y:S01]  /*0d10*/  STG.E desc[UR6][R2.64+-0x1c], R7 ;  /* 0xffffe40702007986 */ /* 0x0001e2000c101906 */
[----:B------:R-:W-:-:S03]  /*0d20*/  IADD3 R4, P1, PT, R2, 0x40, RZ ;  /* 0x0000004002047810 */ /* 0x000fc60007f3e0ff */
[----:B------:R0:W-:Y:S02]  /*0d30*/  STG.E desc[UR6][R2.64+-0x18], R7 ;  /* 0xffffe80702007986 */ /* 0x0001e4000c101906 */
[----:B------:R-:W-:Y:S02]  /*0d40*/  IMAD.X R5, RZ, RZ, R3, P1 ;  /* 0x000000ffff057224 */ /* 0x000fe400008e0603 */
        /* <DEDUP_REMOVED lines=16> */
.L_x_49:
[----:B------:R-:W-:-:S13]  /*0e50*/  ISETP.NE.AND P0, PT, R8, RZ, PT ;  /* 0x000000ff0800720c */ /* 0x000fda0003f05270 */
        /* <DEDUP_REMOVED lines=17> */
.L_x_51:
[----:B------:R-:W-:Y:S05]  /*0f70*/  @!P1 EXIT ;  /* 0x000000000000994d */ /* 0x000fea0003800000 */
[----:B------:R-:W-:Y:S02]  /*0f80*/  ISETP.GE.U32.AND P0, PT, R4, 0x4, PT ;  /* 0x000000040400780c */ /* 0x000fe40003f06070 */
[----:B------:R-:W-:-:S04]  /*0f90*/  LOP3.LUT R0, R6, 0x3, RZ, 0xc0, !PT ;  /* 0x0000000306007812 */ /* 0x000fc800078ec0ff */
[----:B------:R-:W-:-:S07]  /*0fa0*/  ISETP.NE.AND P1, PT, R0, RZ, PT ;  /* 0x000000ff0000720c */ /* 0x000fce0003f25270 */
[----:B------:R-:W-:Y:S06]  /*0fb0*/  @!P0 BRA `(.L_x_52) ;  /* 0x0000000000208947 */ /* 0x000fec0003800000 */
[----:B01----:R-:W0:Y:S01]  /*0fc0*/  LDC.64 R2, c[0x0][0x398] ;  /* 0x0000e600ff027b82 */ /* 0x003e220000000a00 */
[----:B------:R-:W-:Y:S02]  /*0fd0*/  IMAD.MOV.U32 R5, RZ, RZ, 0x7fffffff ;  /* 0x7fffffffff057424 */ /* 0x000fe400078e00ff */
[C---:B0-----:R-:W-:Y:S01]  /*0fe0*/  IMAD.WIDE.U32 R2, R13.reuse, 0x4, R2 ;  /* 0x000000040d027825 */ /* 0x041fe200078e0002 */
[----:B------:R-:W-:-:S04]  /*0ff0*/  IADD3 R13, PT, PT, R13, 0x4, RZ ;  /* 0x000000040d0d7810 */ /* 0x000fc80007ffe0ff */
[----:B------:R2:W-:Y:S04]  /*1000*/  STG.E desc[UR6][R2.64], R5 ;  /* 0x0000000502007986 */ /* 0x0005e8000c101906 */
[----:B------:R2:W-:Y:S04]  /*1010*/  STG.E desc[UR6][R2.64+0x4], R5 ;  /* 0x0000040502007986 */ /* 0x0005e8000c101906 */
[----:B------:R2:W-:Y:S04]  /*1020*/  STG.E desc[UR6][R2.64+0x8], R5 ;  /* 0x0000080502007986 */ /* 0x0005e8000c101906 */
[----:B------:R2:W-:Y:S02]  /*1030*/  STG.E desc[UR6][R2.64+0xc], R5 ;  /* 0x00000c0502007986 */ /* 0x0005e4000c101906 */
.L_x_52:
[----:B------:R-:W-:Y:S05]  /*1040*/  @!P1 EXIT ;  /* 0x000000000000994d */ /* 0x000fea0003800000 */
[----:B012---:R-:W0:Y:S01]  /*1050*/  LDC.64 R2, c[0x0][0x398] ;  /* 0x0000e600ff027b82 */ /* 0x007e220000000a00 */
[----:B------:R-:W-:Y:S02]  /*1060*/  IMAD.MOV R0, RZ, RZ, -R0 ;  /* 0x000000ffff007224 */ /* 0x000fe400078e0a00 */
[----:B------:R-:W-:Y:S02]  /*1070*/  IMAD.MOV.U32 R7, RZ, RZ, 0x7fffffff ;  /* 0x7fffffffff077424 */ /* 0x000fe400078e00ff */
[----:B0-----:R-:W-:-:S07]  /*1080*/  IMAD.WIDE.U32 R2, R13, 0x4, R2 ;  /* 0x000000040d027825 */ /* 0x001fce00078e0002 */
.L_x_53:
[----:B------:R-:W-:Y:S01]  /*1090*/  VIADD R0, R0, 0x1 ;  /* 0x0000000100007836 */ /* 0x000fe20000000000 */
[----:B------:R-:W-:Y:S01]  /*10a0*/  IADD3 R4, P1, PT, R2, 0x4, RZ ;  /* 0x0000000402047810 */ /* 0x000fe20007f3e0ff */
[----:B------:R0:W-:Y:S03]  /*10b0*/  STG.E desc[UR6][R2.64], R7 ;  /* 0x0000000702007986 */ /* 0x0001e6000c101906 */
[----:B------:R-:W-:Y:S01]  /*10c0*/  ISETP.NE.AND P0, PT, R0, RZ, PT ;  /* 0x000000ff0000720c */ /* 0x000fe20003f05270 */
[----:B------:R-:W-:-:S12]  /*10d0*/  IMAD.X R5, RZ, RZ, R3, P1 ;  /* 0x000000ffff057224 */ /* 0x000fd800008e0603 */
[----:B0-----:R-:W-:Y:S05]  /*10e0*/  @!P0 EXIT ;  /* 0x000000000000894d */ /* 0x001fea0003800000 */
[----:B------:R-:W-:Y:S02]  /*10f0*/  IMAD.MOV.U32 R2, RZ, RZ, R4 ;  /* 0x000000ffff027224 */ /* 0x000fe400078e0004 */
[----:B------:R-:W-:Y:S01]  /*1100*/  IMAD.MOV.U32 R3, RZ, RZ, R5 ;  /* 0x000000ffff037224 */ /* 0x000fe200078e0005 */
[----:B------:R-:W-:Y:S06]  /*1110*/  BRA `(.L_x_53) ;  /* 0xfffffffc00dc7947 */ /* 0x000fec000383ffff */
.L_x_48:
[----:B------:R-:W0:Y:S01]  /*1120*/  MUFU.RCP R2, R9 ;  /* 0x0000000900027308 */ /* 0x000e220000001000 */
[----:B------:R-:W-:-:S07]  /*1130*/  FADD R0, -R9, R11 ;  /* 0x0000000b09007221 */ /* 0x000fce0000000100 */
        /* <DEDUP_REMOVED lines=9> */
[----:B------:R-:W-:Y:S05]  /*11d0*/  CALL.REL.NOINC `($__internal_1_$__cuda_sm3x_div_rn_noftz_f32_slowpath) ;  /* 0x0000000800247944 */ /* 0x000fea0003c00000 */
[----:B------:R-:W-:-:S07]  /*11e0*/  IMAD.MOV.U32 R3, RZ, RZ, R0 ;  /* 0x000000ffff037224 */ /* 0x000fce00078e0000 */
.L_x_54:
[----:B------:R-:W0:Y:S01]  /*11f0*/  LDCU.U16 UR4, c[0x0][0x390] ;  /* 0x00007200ff0477ac */ /* 0x000e220008000400 */
[----:B------:R-:W1:Y:S01]  /*1200*/  LDC.64 R8, c[0x0][0x398] ;  /* 0x0000e600ff087b82 */ /* 0x000e620000000a00 */
[----:B------:R-:W-:Y:S01]  /*1210*/  LOP3.LUT R0, R10, 0x3, RZ, 0x3c, !PT ;  /* 0x000000030a007812 */ /* 0x000fe200078e3cff */
[--C-:B------:R-:W-:Y:S02]  /*1220*/  IMAD.IADD R14, R15, 0x1, -R10.reuse ;  /* 0x000000010f0e7824 */ /* 0x100fe400078e0a0a */
[----:B------:R-:W-:Y:S01]  /*1230*/  FMUL R12, R12, R3 ;  /* 0x000000030c0c7220 */ /* 0x000fe20000400000 */
[----:B------:R-:W-:Y:S01]  /*1240*/  IMAD.MOV.U32 R15, RZ, RZ, RZ ;  /* 0x000000ffff0f7224 */ /* 0x000fe200078e00ff */
[----:B------:R-:W2:Y:S01]  /*1250*/  LDCU UR5, c[0x0][0x390] ;  /* 0x00007200ff0577ac */ /* 0x000ea20008000800 */
[----:B------:R-:W-:Y:S01]  /*1260*/  IMAD.MOV.U32 R16, RZ, RZ, R10 ;  /* 0x000000ffff107224 */ /* 0x000fe200078e000a */
[----:B------:R-:W3:Y:S08]  /*1270*/  LDC.64 R6, c[0x0][0x380] ;  /* 0x0000e000ff067b82 */ /* 0x000ef00000000a00 */
[----:B------:R-:W4:Y:S01]  /*1280*/  LDC.64 R4, c[0x0][0x388] ;  /* 0x0000e200ff047b82 */ /* 0x000f220000000a00 */
[----:B0-----:R-:W-:Y:S01]  /*1290*/  VIADD R0, R0, UR4 ;  /* 0x0000000400007c36 */ /* 0x001fe20008000000 */
[----:B------:R-:W-:-:S04]  /*12a0*/  UMOV UR4, URZ ;  /* 0x000000ff00047c82 */ /* 0x000fc80008000000 */
[----:B------:R-:W-:-:S07]  /*12b0*/  PRMT R17, R0, 0x7610, R17 ;  /* 0x0000761000117816 */ /* 0x000fce0000000011 */
.L_x_57:
[----:B---3--:R-:W-:-:S04]  /*12c0*/  IMAD.WIDE.U32 R18, R13, 0x4, R6 ;  /* 0x000000040d127825 */ /* 0x008fc800078e0006 */
[----:B----4-:R-:W-:Y:S02]  /*12d0*/  IMAD.WIDE.U32 R20, R13, 0x4, R4 ;  /* 0x000000040d147825 */ /* 0x010fe400078e0004 */
[----:B------:R-:W3:Y:S04]  /*12e0*/  LDG.E.CONSTANT R18, desc[UR6][R18.64] ;  /* 0x0000000612127981 */ /* 0x000ee8000c1e9900 */
[----:B------:R-:W4:Y:S01]  /*12f0*/  LDG.E.CONSTANT R20, desc[UR6][R20.64] ;  /* 0x0000000614147981 */ /* 0x000f22000c1e9900 */
[----:B---3--:R-:W-:-:S04]  /*1300*/  FSETP.NE.AND P0, PT, |R18|, +INF , PT ;  /* 0x7f8000001200780b */ /* 0x008fc80003f05200 */
[----:B------:R-:W-:-:S04]  /*1310*/  FSETP.EQU.OR P0, PT, |R11|, +INF , !P0 ;  /* 0x7f8000000b00780b */ /* 0x000fc8000470a600 */
[----:B----4-:R-:W-:-:S04]  /*1320*/  FSETP.EQU.OR P0, PT, |R20|, +INF , P0 ;  /* 0x7f8000001400780b */ /* 0x010fc8000070a600 */
[----:B------:R-:W-:-:S13]  /*1330*/  FSETP.NEU.AND P0, PT, R11, RZ, !P0 ;  /* 0x000000ff0b00720b */ /* 0x000fda000470d000 */
[----:B------:R-:W-:Y:S05]  /*1340*/  @!P0 BRA `(.L_x_55) ;  /* 0x0000000000748947 */ /* 0x000fea0003800000 */
[----:B------:R-:W0:Y:S01]  /*1350*/  MUFU.RCP R2, R11 ;  /* 0x0000000b00027308 */ /* 0x000e220000001000 */
[----:B------:R-:W-:-:S07]  /*1360*/  FADD R0, R18, -R11 ;  /* 0x8000000b12007221 */ /* 0x000fce0000000000 */
[----:B------:R-:W3:Y:S01]  /*1370*/  FCHK P0, R0, R11 ;  /* 0x0000000b00007302 */ /* 0x000ee20000000000 */
[----:B0-----:R-:W-:-:S04]  /*1380*/  FFMA R3, R2, -R11, 1 ;  /* 0x3f80000002037423 */ /* 0x001fc8000000080b */
[----:B------:R-:W-:-:S04]  /*1390*/  FFMA R3, R2, R3, R2 ;  /* 0x0000000302037223 */ /* 0x000fc80000000002 */
[----:B------:R-:W-:-:S04]  /*13a0*/  FFMA R2, R0, R3, RZ ;  /* 0x0000000300027223 */ /* 0x000fc800000000ff */
[----:B------:R-:W-:-:S04]  /*13b0*/  FFMA R19, R2, -R11, R0 ;  /* 0x8000000b02137223 */ /* 0x000fc80000000000 */
[----:B------:R-:W-:Y:S01]  /*13c0*/  FFMA R2, R3, R19, R2 ;  /* 0x0000001303027223 */ /* 0x000fe20000000002 */
[----:B---3--:R-:W-:Y:S06]  /*13d0*/  @!P0 BRA `(.L_x_56) ;  /* 0x0000000000108947 */ /* 0x008fec0003800000 */
[----:B------:R-:W-:Y:S01]  /*13e0*/  IMAD.MOV.U32 R3, RZ, RZ, R11 ;  /* 0x000000ffff037224 */ /* 0x000fe200078e000b */
[----:B------:R-:W-:-:S07]  /*13f0*/  MOV R2, 0x1410 ;  /* 0x0000141000027802 */ /* 0x000fce0000000f00 */
[----:B-12---:R-:W-:Y:S05]  /*1400*/  CALL.REL.NOINC `($__internal_1_$__cuda_sm3x_div_rn_noftz_f32_slowpath) ;  /* 0x0000000400987944 */ /* 0x006fea0003c00000 */
[----:B------:R-:W-:-:S07]  /*1410*/  MOV R2, R0 ;  /* 0x0000000000027202 */ /* 0x000fce0000000f00 */
.L_x_56:
[----:B------:R-:W-:Y:S01]  /*1420*/  FFMA R15, R20, R2, -R15 ;  /* 0x00000002140f7223 */ /* 0x000fe2000000080f */
[----:B-1----:R-:W-:-:S04]  /*1430*/  IMAD.WIDE.U32 R2, R13, 0x4, R8 ;  /* 0x000000040d027825 */ /* 0x002fc800078e0008 */
[----:B------:R-:W-:Y:S01]  /*1440*/  FADD R19, R15, R12 ;  /* 0x0000000c0f137221 */ /* 0x000fe20000000000 */
[----:B------:R-:W-:-:S03]  /*1450*/  VIADD R13, R13, 0x1 ;  /* 0x000000010d0d7836 */ /* 0x000fc60000000000 */
[----:B------:R-:W-:Y:S01]  /*1460*/  FADD R0, R19, -R12 ;  /* 0x8000000c13007221 */ /* 0x000fe20000000000 */
[----:B------:R0:W-:Y:S01]  /*1470*/  STG.E desc[UR6][R2.64], R19 ;  /* 0x0000001302007986 */ /* 0x0001e2000c101906 */
[----:B--2---:R-:W-:Y:S02]  /*1480*/  ISETP.NE.AND P0, PT, R13, UR5, PT ;  /* 0x000000050d007c0c */ /* 0x004fe4000bf05270 */
[----:B------:R-:W-:-:S11]  /*1490*/  FADD R15, -R15, R0 ;  /* 0x000000000f0f7221 */ /* 0x000fd60000000100 */
[----:B0-----:R-:W-:Y:S05]  /*14a0*/  @!P0 EXIT ;  /* 0x000000000000894d */ /* 0x001fea0003800000 */
[----:B------:R-:W-:Y:S01]  /*14b0*/  VIADD R17, R17, 0x3 ;  /* 0x0000000311117836 */ /* 0x000fe20000000000 */
[----:B------:R-:W-:Y:S01]  /*14c0*/  UIADD3 UR4, UPT, UPT, UR4, 0x1, URZ ;  /* 0x0000000104047890 */ /* 0x000fe2000fffe0ff */
[----:B------:R-:W-:Y:S02]  /*14d0*/  VIADD R16, R16, 0x1 ;  /* 0x0000000110107836 */ /* 0x000fe40000000000 */
[----:B------:R-:W-:Y:S02]  /*14e0*/  VIADD R14, R14, 0xffffffff ;  /* 0xffffffff0e0e7836 */ /* 0x000fe40000000000 */
[----:B------:R-:W-:Y:S02]  /*14f0*/  IMAD.MOV.U32 R11, RZ, RZ, R18 ;  /* 0x000000ffff0b7224 */ /* 0x000fe400078e0012 */
[----:B------:R-:W-:Y:S01]  /*1500*/  IMAD.MOV.U32 R12, RZ, RZ, R19 ;  /* 0x000000ffff0c7224 */ /* 0x000fe200078e0013 */
[----:B------:R-:W-:Y:S06]  /*1510*/  BRA `(.L_x_57) ;  /* 0xfffffffc00687947 */ /* 0x000fec000383ffff */
.L_x_55:
[----:B------:R-:W0:Y:S02]  /*1520*/  LDC R4, c[0x0][0x390] ;  /* 0x0000e400ff047b82 */ /* 0x000e240000000800 */
[----:B0-----:R-:W-:-:S13]  /*1530*/  ISETP.GE.AND P0, PT, R13, R4, PT ;  /* 0x000000040d00720c */ /* 0x001fda0003f06270 */
[----:B--2---:R-:W-:Y:S05]  /*1540*/  @P0 EXIT ;  /* 0x000000000000094d */ /* 0x004fea0003800000 */
[----:B------:R-:W-:Y:S02]  /*1550*/  IADD3 R0, PT, PT, R4, -UR4, -R10 ;  /* 0x8000000404007c10 */ /* 0x000fe4000fffe80a */
[----:B------:R-:W-:Y:S02]  /*1560*/  LOP3.LUT R3, RZ, R10, RZ, 0x33, !PT ;  /* 0x0000000aff037212 */ /* 0x000fe400078e33ff */
[----:B------:R-:W-:Y:S02]  /*1570*/  IADD3 R0, PT, PT, R0, -0x2, RZ ;  /* 0xfffffffe00007810 */ /* 0x000fe40007ffe0ff */
[----:B------:R-:W-:Y:S02]  /*1580*/  IADD3 R4, PT, PT, R4, -UR4, R3 ;  /* 0x8000000404047c10 */ /* 0x000fe4000fffe003 */
[----:B------:R-:W-:Y:S02]  /*1590*/  ISETP.GE.U32.AND P0, PT, R0, 0xf, PT ;  /* 0x0000000f0000780c */ /* 0x000fe40003f06070 */
[----:B------:R-:W-:-:S11]  /*15a0*/  LOP3.LUT R6, R4, 0xf, RZ, 0xc0, !PT ;  /* 0x0000000f04067812 */ /* 0x000fd600078ec0ff */
        /* <DEDUP_REMOVED lines=8> */
.L_x_59:
[----:B0-----:R-:W-:Y:S02]  /*1630*/  IMAD.MOV.U32 R2, RZ, RZ, R0 ;  /* 0x000000ffff027224 */ /* 0x001fe400078e0000 */
[----:B------:R-:W-:Y:S02]  /*1640*/  IMAD.MOV.U32 R3, RZ, RZ, R5 ;  /* 0x000000ffff037224 */ /* 0x000fe400078e0005 */
[----:B------:R-:W-:Y:S01]  /*1650*/  VIADD R14, R14, 0x10 ;  /* 0x000000100e0e7836 */ /* 0x000fe20000000000 */
[----:B------:R-:W-:Y:S01]  /*1660*/  IADD3 R0, P1, PT, R2, 0x40, RZ ;  /* 0x0000004002007810 */ /* 0x000fe20007f3e0ff */
[----:B------:R-:W-:Y:S01]  /*1670*/  VIADD R16, R16, 0x10 ;  /* 0x0000001010107836 */ /* 0x000fe20000000000 */
[----:B------:R0:W-:Y:S02]  /*1680*/  STG.E desc[UR6][R2.64+-0x20], R7 ;  /* 0xffffe00702007986 */ /* 0x0001e4000c101906 */
[----:B------:R-:W-:Y:S02]  /*1690*/  ISETP.NE.AND P0, PT, R14, RZ, PT ;  /* 0x000000ff0e00720c */ /* 0x000fe40003f05270 */
[----:B------:R0:W-:Y:S01]  /*16a0*/  STG.E desc[UR6][R2.64+-0x1c], R7 ;  /* 0xffffe40702007986 */ /* 0x0001e2000c101906 */
[----:B------:R-:W-:-:S03]  /*16b0*/  IADD3.X R5, PT, PT, RZ, R3, RZ, P1, !PT ;  /* 0x00000003ff057210 */ /* 0x000fc60000ffe4ff */
        /* <DEDUP_REMOVED lines=16> */
.L_x_58:
        /* <DEDUP_REMOVED lines=18> */
.L_x_60:
[----:B------:R-:W-:Y:S05]  /*18e0*/  @!P1 EXIT ;  /* 0x000000000000994d */ /* 0x000fea0003800000 */
[----:B------:R-:W-:Y:S02]  /*18f0*/  ISETP.GE.U32.AND P0, PT, R0, 0x4, PT ;  /* 0x000000040000780c */ /* 0x000fe40003f06070 */
[----:B------:R-:W-:-:S11]  /*1900*/  LOP3.LUT P1, RZ, R4, 0x3, RZ, 0xc0, !PT ;  /* 0x0000000304ff7812 */ /* 0x000fd6000782c0ff */
[----:B------:R-:W-:Y:S05]  /*1910*/  @!P0 BRA `(.L_x_61) ;  /* 0x0000000000208947 */ /* 0x000fea0003800000 */
[----:B0-2---:R-:W0:Y:S01]  /*1920*/  LDC.64 R2, c[0x0][0x398] ;  /* 0x0000e600ff027b82 */ /* 0x005e220000000a00 */
[----:B------:R-:W-:Y:S02]  /*1930*/  IMAD.MOV.U32 R5, RZ, RZ, 0x7fffffff ;  /* 0x7fffffffff057424 */ /* 0x000fe400078e00ff */
[----:B0-----:R-:W-:-:S04]  /*1940*/  IMAD.WIDE.U32 R2, R13, 0x4, R2 ;  /* 0x000000040d027825 */ /* 0x001fc800078e0002 */
[----:B------:R-:W-:Y:S01]  /*1950*/  VIADD R13, R13, 0x4 ;  /* 0x000000040d0d7836 */ /* 0x000fe20000000000 */
[----:B------:R3:W-:Y:S04]  /*1960*/  STG.E desc[UR6][R2.64], R5 ;  /* 0x0000000502007986 */ /* 0x0007e8000c101906 */
[----:B------:R3:W-:Y:S04]  /*1970*/  STG.E desc[UR6][R2.64+0x4], R5 ;  /* 0x0000040502007986 */ /* 0x0007e8000c101906 */
[----:B------:R3:W-:Y:S04]  /*1980*/  STG.E desc[UR6][R2.64+0x8], R5 ;  /* 0x0000080502007986 */ /* 0x0007e8000c101906 */
[----:B------:R3:W-:Y:S02]  /*1990*/  STG.E desc[UR6][R2.64+0xc], R5 ;  /* 0x00000c0502007986 */ /* 0x0007e4000c101906 */
.L_x_61:
[----:B------:R-:W-:Y:S05]  /*19a0*/  @!P1 EXIT ;  /* 0x000000000000994d */ /* 0x000fea0003800000 */
[----:B0-23--:R-:W0:Y:S01]  /*19b0*/  LDC.64 R2, c[0x0][0x398] ;  /* 0x0000e600ff027b82 */ /* 0x00de220000000a00 */
[----:B------:R-:W-:Y:S02]  /*19c0*/  LOP3.LUT R17, R17, 0x3, RZ, 0xc0, !PT ;  /* 0x0000000311117812 */ /* 0x000fe400078ec0ff */
[----:B------:R-:W-:-:S03]  /*19d0*/  MOV R5, 0x7fffffff ;  /* 0x7fffffff00057802 */ /* 0x000fc60000000f00 */
[----:B------:R-:W-:Y:S02]  /*19e0*/  IMAD.MOV R17, RZ, RZ, -R17 ;  /* 0x000000ffff117224 */ /* 0x000fe400078e0a11 */
[----:B0-----:R-:W-:-:S07]  /*19f0*/  IMAD.WIDE.U32 R2, R13, 0x4, R2 ;  /* 0x000000040d027825 */ /* 0x001fce00078e0002 */
.L_x_62:
[----:B------:R-:W-:Y:S01]  /*1a00*/  VIADD R17, R17, 0x1 ;  /* 0x0000000111117836 */ /* 0x000fe20000000000 */
[----:B------:R0:W-:Y:S04]  /*1a10*/  STG.E desc[UR6][R2.64], R5 ;  /* 0x0000000502007986 */ /* 0x0001e8000c101906 */
[----:B------:R-:W-:Y:S02]  /*1a20*/  ISETP.NE.AND P0, PT, R17, RZ, PT ;  /* 0x000000ff1100720c */ /* 0x000fe40003f05270 */
[----:B0-----:R-:W-:-:S05]  /*1a30*/  IADD3 R2, P1, PT, R2, 0x4, RZ ;  /* 0x0000000402027810 */ /* 0x001fca0007f3e0ff */
[----:B------:R-:W-:-:S06]  /*1a40*/  IMAD.X R3, RZ, RZ, R3, P1 ;  /* 0x000000ffff037224 */ /* 0x000fcc00008e0603 */
[----:B------:R-:W-:Y:S05]  /*1a50*/  @P0 BRA `(.L_x_62) ;  /* 0xfffffffc00e80947 */ /* 0x000fea000383ffff */
[----:B------:R-:W-:Y:S05]  /*1a60*/  EXIT ;  /* 0x000000000000794d */ /* 0x000fea0003800000 */
        .weak           $__internal_1_$__cuda_sm3x_div_rn_noftz_f32_slowpath
        .type           $__internal_1_$__cuda_sm3x_div_rn_noftz_f32_slowpath,@function
        .size           $__internal_1_$__cuda_sm3x_div_rn_noftz_f32_slowpath,(.L_x_73 - $__internal_1_$__cuda_sm3x_div_rn_noftz_f32_slowpath)
$__internal_1_$__cuda_sm3x_div_rn_noftz_f32_slowpath:
[----:B------:R-:W-:Y:S02]  /*1a70*/  SHF.R.U32.HI R19, RZ, 0x17, R3 ;  /* 0x00000017ff137819 */ /* 0x000fe40000011603 */
[----:B------:R-:W-:Y:S02]  /*1a80*/  SHF.R.U32.HI R22, RZ, 0x17, R0 ;  /* 0x00000017ff167819 */ /* 0x000fe40000011600 */
[----:B------:R-:W-:Y:S02]  /*1a90*/  LOP3.LUT R19, R19, 0xff, RZ, 0xc0, !PT ;  /* 0x000000ff13137812 */ /* 0x000fe400078ec0ff */
[----:B------:R-:W-:-:S03]  /*1aa0*/  LOP3.LUT R22, R22, 0xff, RZ, 0xc0, !PT ;  /* 0x000000ff16167812 */ /* 0x000fc600078ec0ff */
[----:B------:R-:W-:Y:S02]  /*1ab0*/  VIADD R24, R19, 0xffffffff ;  /* 0xffffffff13187836 */ /* 0x000fe40000000000 */
[----:B------:R-:W-:-:S03]  /*1ac0*/  VIADD R23, R22, 0xffffffff ;  /* 0xffffffff16177836 */ /* 0x000fc60000000000 */
[----:B------:R-:W-:-:S04]  /*1ad0*/  ISETP.GT.U32.AND P0, PT, R24, 0xfd, PT ;  /* 0x000000fd1800780c */ /* 0x000fc80003f04070 */
[----:B------:R-:W-:-:S13]  /*1ae0*/  ISETP.GT.U32.OR P0, PT, R23, 0xfd, P0 ;  /* 0x000000fd1700780c */ /* 0x000fda0000704470 */
[----:B------:R-:W-:Y:S01]  /*1af0*/  @!P0 IMAD.MOV.U32 R21, RZ, RZ, RZ ;  /* 0x000000ffff158224 */ /* 0x000fe200078e00ff */
        /* <DEDUP_REMOVED lines=19> */
[----:B------:R-:W-:Y:S01]  /*1c30*/  @P0 MOV R21, RZ ;  /* 0x000000ff00150202 */ /* 0x000fe20000000f00 */
[----:B------:R-:W-:Y:S02]  /*1c40*/  @!P0 IMAD.MOV.U32 R21, RZ, RZ, -0x40 ;  /* 0xffffffc0ff158424 */ /* 0x000fe400078e00ff */
[----:B------:R-:W-:Y:S01]  /*1c50*/  @!P0 FFMA R0, R0, 1.84467440737095516160e+19, RZ ;  /* 0x5f80000000008823 */ /* 0x000fe200000000ff */
[----:B------:R-:W-:Y:S01]  /*1c60*/  @!P1 FFMA R3, R3, 1.84467440737095516160e+19, RZ ;  /* 0x5f80000003039823 */ /* 0x000fe200000000ff */
[----:B------:R-:W-:-:S07]  /*1c70*/  @!P1 VIADD R21, R21, 0x40 ;  /* 0x0000004015159836 */ /* 0x000fce0000000000 */
.L_x_63:
[----:B------:R-:W-:Y:S01]  /*1c80*/  LEA R24, R19, 0xc0800000, 0x17 ;  /* 0xc080000013187811 */ /* 0x000fe200078eb8ff */
[----:B------:R-:W-:-:S04]  /*1c90*/  VIADD R23, R22, 0xffffff81 ;  /* 0xffffff8116177836 */ /* 0x000fc80000000000 */
[----:B------:R-:W-:Y:S02]  /*1ca0*/  IMAD.IADD R24, R3, 0x1, -R24 ;  /* 0x0000000103187824 */ /* 0x000fe400078e0a18 */
[C---:B------:R-:W-:Y:S02]  /*1cb0*/  IMAD R0, R23.reuse, -0x800000, R0 ;  /* 0xff80000017007824 */ /* 0x040fe400078e0200 */
[----:B------:R0:W1:Y:S01]  /*1cc0*/  MUFU.RCP R26, R24 ;  /* 0x00000018001a7308 */ /* 0x0000620000001000 */
[----:B------:R-:W-:Y:S01]  /*1cd0*/  FADD.FTZ R25, -R24, -RZ ;  /* 0x800000ff18197221 */ /* 0x000fe20000010100 */
[----:B0-----:R-:W-:-:S05]  /*1ce0*/  IADD3 R24, PT, PT, R23, 0x7f, -R19 ;  /* 0x0000007f17187810 */ /* 0x001fca0007ffe813 */
[----:B------:R-:W-:Y:S02]  /*1cf0*/  IMAD.IADD R24, R24, 0x1, R21 ;  /* 0x0000000118187824 */ /* 0x000fe400078e0215 */
[----:B-1----:R-:W-:-:S04]  /*1d00*/  FFMA R3, R26, R25, 1 ;  /* 0x3f8000001a037423 */ /* 0x002fc80000000019 */
[----:B------:R-:W-:-:S04]  /*1d10*/  FFMA R3, R26, R3, R26 ;  /* 0x000000031a037223 */ /* 0x000fc8000000001a */
[----:B------:R-:W-:-:S04]  /*1d20*/  FFMA R22, R0, R3, RZ ;  /* 0x0000000300167223 */ /* 0x000fc800000000ff */
[----:B------:R-:W-:-:S04]  /*1d30*/  FFMA R26, R25, R22, R0 ;  /* 0x00000016191a7223 */ /* 0x000fc80000000000 */
[----:B------:R-:W-:-:S04]  /*1d40*/  FFMA R22, R3, R26, R22 ;  /* 0x0000001a03167223 */ /* 0x000fc80000000016 */
[----:B------:R-:W-:-:S04]  /*1d50*/  FFMA R25, R25, R22, R0 ;  /* 0x0000001619197223 */ /* 0x000fc80000000000 */
        /* <DEDUP_REMOVED lines=14> */
[-CC-:B------:R-:W-:Y:S01]  /*1e40*/  FFMA.RZ R21, R3, R25.reuse, R22.reuse ;  /* 0x0000001903157223 */ /* 0x180fe2000000c016 */
[C---:B------:R-:W-:Y:S01]  /*1e50*/  VIADD R24, R19.reuse, 0x20 ;  /* 0x0000002013187836 */ /* 0x040fe20000000000 */
[C---:B------:R-:W-:Y:S02]  /*1e60*/  ISETP.NE.AND P2, PT, R19.reuse, RZ, PT ;  /* 0x000000ff1300720c */ /* 0x040fe40003f45270 */
[----:B------:R-:W-:Y:S01]  /*1e70*/  ISETP.NE.AND P1, PT, R19, RZ, PT ;  /* 0x000000ff1300720c */ /* 0x000fe20003f25270 */
[----:B------:R-:W-:Y:S01]  /*1e80*/  IMAD.MOV R19, RZ, RZ, -R19 ;  /* 0x000000ffff137224 */ /* 0x000fe200078e0a13 */
[----:B------:R-:W-:Y:S01]  /*1e90*/  LOP3.LUT R23, R21, 0x7fffff, RZ, 0xc0, !PT ;  /* 0x007fffff15177812 */ /* 0x000fe200078ec0ff */
[CCC-:B------:R-:W-:Y:S01]  /*1ea0*/  FFMA.RP R21, R3.reuse, R25.reuse, R22.reuse ;  /* 0x0000001903157223 */ /* 0x1c0fe20000008016 */
[----:B------:R-:W-:Y:S02]  /*1eb0*/  FFMA.RM R22, R3, R25, R22 ;  /* 0x0000001903167223 */ /* 0x000fe40000004016 */
[----:B------:R-:W-:-:S03]  /*1ec0*/  LOP3.LUT R23, R23, 0x800000, RZ, 0xfc, !PT ;  /* 0x0080000017177812 */ /* 0x000fc600078efcff */
[----:B------:R-:W-:Y:S02]  /*1ed0*/  FSETP.NEU.FTZ.AND P0, PT, R21, R22, PT ;  /* 0x000000161500720b */ /* 0x000fe40003f1d000 */
[----:B------:R-:W-:Y:S02]  /*1ee0*/  SHF.L.U32 R24, R23, R24, RZ ;  /* 0x0000001817187219 */ /* 0x000fe400000006ff */
[----:B------:R-:W-:Y:S02]  /*1ef0*/  SEL R22, R19, RZ, P2 ;  /* 0x000000ff13167207 */ /* 0x000fe40001000000 */
[----:B------:R-:W-:Y:S02]  /*1f00*/  ISETP.NE.AND P1, PT, R24, RZ, P1 ;  /* 0x000000ff1800720c */ /* 0x000fe40000f25270 */
[----:B------:R-:W-:Y:S02]  /*1f10*/  SHF.R.U32.HI R22, RZ, R22, R23 ;  /* 0x00000016ff167219 */ /* 0x000fe40000011617 */
[----:B------:R-:W-:-:S02]  /*1f20*/  PLOP3.LUT P0, PT, P0, P1, PT, 0xf8, 0x8f ;  /* 0x00000000008f781c */ /* 0x000fc40000703f70 */
[----:B------:R-:W-:Y:S02]  /*1f30*/  SHF.R.U32.HI R24, RZ, 0x1, R22 ;  /* 0x00000001ff187819 */ /* 0x000fe40000011616 */
[----:B------:R-:W-:-:S04]  /*1f40*/  SEL R3, RZ, 0x1, !P0 ;  /* 0x00000001ff037807 */ /* 0x000fc80004000000 */
[----:B------:R-:W-:-:S04]  /*1f50*/  LOP3.LUT R3, R3, 0x1, R24, 0xf8, !PT ;  /* 0x0000000103037812 */ /* 0x000fc800078ef818 */
[----:B------:R-:W-:-:S05]  /*1f60*/  LOP3.LUT R3, R3, R22, RZ, 0xc0, !PT ;  /* 0x0000001603037212 */ /* 0x000fca00078ec0ff */
[----:B------:R-:W-:-:S05]  /*1f70*/  IMAD.IADD R3, R24, 0x1, R3 ;  /* 0x0000000118037824 */ /* 0x000fca00078e0203 */
[----:B------:R-:W-:Y:S01]  /*1f80*/  LOP3.LUT R0, R3, R0, RZ, 0xfc, !PT ;  /* 0x0000000003007212 */ /* 0x000fe200078efcff */
[----:B------:R-:W-:Y:S06]  /*1f90*/  BRA `(.L_x_70) ;  /* 0x0000000000347947 */ /* 0x000fec0003800000 */
.L_x_69:
[----:B------:R-:W-:-:S04]  /*1fa0*/  LOP3.LUT R0, R0, 0x80000000, RZ, 0xc0, !PT ;  /* 0x8000000000007812 */ /* 0x000fc800078ec0ff */
[----:B------:R-:W-:Y:S01]  /*1fb0*/  LOP3.LUT R0, R0, 0x7f800000, RZ, 0xfc, !PT ;  /* 0x7f80000000007812 */ /* 0x000fe200078efcff */
[----:B------:R-:W-:Y:S06]  /*1fc0*/  BRA `(.L_x_70) ;  /* 0x0000000000287947 */ /* 0x000fec0003800000 */
.L_x_68:
[----:B------:R-:W-:Y:S01]  /*1fd0*/  IMAD R0, R24, 0x800000, R0 ;  /* 0x0080000018007824 */ /* 0x000fe200078e0200 */
[----:B------:R-:W-:Y:S06]  /*1fe0*/  BRA `(.L_x_70) ;  /* 0x0000000000207947 */ /* 0x000fec0003800000 */
.L_x_67:
[----:B------:R-:W-:-:S04]  /*1ff0*/  LOP3.LUT R0, R3, 0x80000000, R0, 0x48, !PT ;  /* 0x8000000003007812 */ /* 0x000fc800078e4800 */
[----:B------:R-:W-:Y:S01]  /*2000*/  LOP3.LUT R0, R0, 0x7f800000, RZ, 0xfc, !PT ;  /* 0x7f80000000007812 */ /* 0x000fe200078efcff */
[----:B------:R-:W-:Y:S06]  /*2010*/  BRA `(.L_x_70) ;  /* 0x0000000000147947 */ /* 0x000fec0003800000 */
.L_x_66:
[----:B------:R-:W-:Y:S01]  /*2020*/  LOP3.LUT R0, R3, 0x80000000, R0, 0x48, !PT ;  /* 0x8000000003007812 */ /* 0x000fe200078e4800 */
[----:B------:R-:W-:Y:S06]  /*2030*/  BRA `(.L_x_70) ;  /* 0x00000000000c7947 */ /* 0x000fec0003800000 */
.L_x_65:
[----:B------:R-:W0:Y:S01]  /*2040*/  MUFU.RSQ R0, -QNAN ;  /* 0xffc0000000007908 */ /* 0x000e220000001400 */
[----:B------:R-:W-:Y:S05]  /*2050*/  BRA `(.L_x_70) ;  /* 0x0000000000047947 */ /* 0x000fea0003800000 */
.L_x_64:
[----:B------:R-:W-:-:S07]  /*2060*/  FADD.FTZ R0, R0, R3 ;  /* 0x0000000300007221 */ /* 0x000fce0000010000 */
.L_x_70:
[----:B------:R-:W-:-:S04]  /*2070*/  IMAD.MOV.U32 R3, RZ, RZ, 0x0 ;  /* 0x00000000ff037424 */ /* 0x000fc800078e00ff */
[----:B0-----:R-:W-:Y:S05]  /*2080*/  RET.REL.NODEC R2 `(vpt_batch_f32) ;  /* 0xffffffdc02dc7950 */ /* 0x001fea0003c3ffff */
.L_x_71:
        /* <DEDUP_REMOVED lines=15> */
.L_x_73:


//--------------------- .nv.shared.reserved.0     --------------------------
	.section	.nv.shared.reserved.0,"aw",@nobits
	.weak		__nv_reservedSMEM_offset_0_alias
	.size		__nv_reservedSMEM_offset_0_alias, 0, 64
	.other		__nv_reservedSMEM_offset_0_alias,@"STO_CUDA_RESERVED_SHARED STV_DEFAULT"
__nv_reservedSMEM_offset_0_alias:
	.zero		0
	.zero		64


//--------------------- .nv.constant0.vpt_many_series_one_param_f32 --------------------------
	.section	.nv.constant0.vpt_many_series_one_param_f32,"a",@progbits
	.sectionflags	@""
	.align	4
.nv.constant0.vpt_many_series_one_param_f32:
	.zero		936


//--------------------- .nv.constant0.vpt_batch_f32 --------------------------
	.section	.nv.constant0.vpt_batch_f32,"a",@progbits
	.sectionflags	@""
	.align	4
.nv.constant0.vpt_batch_f32:
	.zero		928


//--------------------- SYMBOLS --------------------------

	.type		.nv.reservedSmem.offset0,@object
	.size		.nv.reservedSmem.offset0,0x4
